// auto-generated by cutlass_sweep.gemm — config: {"arch": "sm_100", "cluster_m": 2, "cluster_n": 4, "dtype": "fp16", "dtype_b": "fp16", "layout": "nt", "stages": 0, "tile_k": 64, "tile_m": 64, "tile_n": 128}
#include "cutlass/cutlass.h"
#include "cutlass/gemm/collective/collective_builder.hpp"
#include "cutlass/gemm/device/gemm_universal_adapter.h"
#include "cutlass/gemm/kernel/gemm_universal.hpp"
#include "cutlass/epilogue/collective/collective_builder.hpp"

using ElemA = cutlass::half_t;
using ElemB = cutlass::half_t;
using ElemCD = cutlass::half_t;
using Acc  = float;
using TileShape    = cute::Shape<cute::_64, cute::_128, cute::_64>;
using ClusterShape = cute::Shape<cute::_2, cute::_4, cute::_1>;

using CollectiveEpilogue = typename cutlass::epilogue::collective::CollectiveBuilder<
    cutlass::arch::Sm100, cutlass::arch::OpClassTensorOp,
    TileShape, ClusterShape,
    cutlass::epilogue::collective::EpilogueTileAuto,
    Acc, Acc,
    ElemCD, cutlass::layout::RowMajor, 128 / cutlass::sizeof_bits<ElemCD>::value,
    ElemCD, cutlass::layout::RowMajor, 128 / cutlass::sizeof_bits<ElemCD>::value,
    cutlass::epilogue::collective::EpilogueScheduleAuto
  >::CollectiveOp;

using CollectiveMainloop = typename cutlass::gemm::collective::CollectiveBuilder<
    cutlass::arch::Sm100, cutlass::arch::OpClassTensorOp,
    ElemA, cutlass::layout::RowMajor, 128 / cutlass::sizeof_bits<ElemA>::value,
    ElemB, cutlass::layout::ColumnMajor, 128 / cutlass::sizeof_bits<ElemB>::value,
    Acc,
    TileShape, ClusterShape,
    cutlass::gemm::collective::StageCountAutoCarveout<static_cast<int>(sizeof(typename CollectiveEpilogue::SharedStorage))>,
    cutlass::gemm::collective::KernelScheduleAuto
  >::CollectiveOp;

using GemmKernel = cutlass::gemm::kernel::GemmUniversal<
    cute::Shape<int,int,int,int>,
    CollectiveMainloop,
    CollectiveEpilogue
>;
using Gemm = cutlass::gemm::device::GemmUniversalAdapter<GemmKernel>;

// Force the device kernel symbol into the cubin without needing a host main.
auto* _anchor = &cutlass::device_kernel<GemmKernel>;


// ===== COMPILED SASS (sm_100a) =====

	.target	sm_100a

	.elftype	@"ET_EXEC"


//--------------------- .note.nv.tkinfo           --------------------------
	.section	.note.nv.tkinfo,"",@"SHT_NOTE"
	.sectionflags	@"SHF_NOTE_NV_TKINFO"
	.tkinfo
        /*0018*/ 	.word	0x00000002
        /*0030*/ 	.string	""
        /*0030*/ 	.string	"ptxas"
        /*0030*/ 	.string	"Cuda compilation tools, release 13.0, V13.0.88"
        /*0030*/ 	.string	"Build cuda_13.0.r13.0/compiler.36424714_0"
        /*0030*/ 	.string	"-arch sm_100a -m 64 "



//--------------------- .note.nv.cuinfo           --------------------------
	.section	.note.nv.cuinfo,"",@"SHT_NOTE"
	.sectionflags	@"SHF_NOTE_NV_CUINFO"
        /*0018*/ 	.short	0x0002
        /*001a*/ 	.short	0x0064
        /*001c*/ 	.short	0x0082
	.zero		2


//--------------------- .nv.info                  --------------------------
	.section	.nv.info,"",@"SHT_CUDA_INFO"
	.align	4


	//----- nvinfo : EIATTR_REGCOUNT
	.align		4
        /*0000*/ 	.byte	0x04, 0x2f
        /*0002*/ 	.short	(.L_19 - .L_18)
	.align		4
.L_18:
        /*0004*/ 	.word	index@(_ZN7cutlass13device_kernelINS_4gemm6kernel13GemmUniversalIN4cute5tupleIJiiiiEEENS1_10collective13CollectiveMmaINS1_35MainloopSm100TmaUmmaWarpSpecializedILi8ELi2ELi4ENS5_IJNS4_1CILi2EEENSA_ILi4EEENSA_ILi1EEEEEEEENS5_IJNSA_ILi64EEENSA_ILi128EEESG_EEENS_6half_tENS5_IJlSD_lEEESJ_SK_NS4_8TiledMMAINS4_8MMA_AtomIJNS4_20SM100_MMA_F16BF16_SSISJ_SJ_fLi64ELi128ELNS4_4UMMA5MajorE0ELSP_0ELNSO_7ScaleInE0ELSQ_0EEEEEENS4_6LayoutINS5_IJSD_SD_SD_EEENS5_IJNSA_ILi0EEESV_SV_EEEEENS5_IJNS4_10UnderscoreESY_SY_EEEEENS4_23SM90_TMA_LOAD_MULTICASTENS4_14ComposedLayoutINS4_7SwizzleILi3ELi4ELi3EEENS4_18smem_ptr_flag_bitsILi16EEENST_INS5_IJNSA_ILi8EEESG_EEENS5_IJSG_SD_EEEEEEEvNS4_8identityES11_S1B_vS1C_EENS_8epilogue10collective18CollectiveEpilogueINS1E_23Sm100TmaWarpSpecializedILi4ELi2ELi16ELb1ELb0EEEJSI_NS5_IJNST_ISG_SD_EENST_INSA_ILi32EEESD_EEEEESJ_SK_SJ_SK_NS1E_6fusion15FusionCallbacksIS1I_NS1N_17LinearCombinationISJ_fSJ_fLNS_15FloatRoundStyleE2EEESI_S1M_JEEENS4_5SM1004TMEM4LOAD26SM100_TMEM_LOAD_16dp256b4xENS4_13SM90_TMA_LOADENS12_INS13_ILi2ELi4ELi3EEES16_NST_INS5_IJS17_S1K_EEENS5_IJS1K_SD_EEEEEEENS4_17SM75_U32x4_LDSM_NENS4_14SM90_TMA_STOREES22_NS4_17SM90_U32x4_STSM_NENS4_39AutoVectorizingCopyWithAssumedAlignmentILi128EEEEEEvvEEEEvNT_6ParamsE)
        /*0008*/ 	.word	0x00000047


	//----- nvinfo : EIATTR_FRAME_SIZE
	.align		4
.L_19:
        /*000c*/ 	.byte	0x04, 0x11
        /*000e*/ 	.short	(.L_21 - .L_20)
	.align		4
.L_20:
        /*0010*/ 	.word	index@($__internal_2_$__cuda_sm10x_tcgen05_guardrail_trap_unallocated_columns_being_dealloced)
        /*0014*/ 	.word	0x00000000


	//----- nvinfo : EIATTR_FRAME_SIZE
	.align		4
.L_21:
        /*0018*/ 	.byte	0x04, 0x11
        /*001a*/ 	.short	(.L_23 - .L_22)
	.align		4
.L_22:
        /*001c*/ 	.word	index@($__internal_1_$__cuda_sm10x_tcgen05_guardrail_trap_phase_invalid_during_alloc)
        /*0020*/ 	.word	0x00000000


	//----- nvinfo : EIATTR_FRAME_SIZE
	.align		4
.L_23:
        /*0024*/ 	.byte	0x04, 0x11
        /*0026*/ 	.short	(.L_25 - .L_24)
	.align		4
.L_24:
        /*0028*/ 	.word	index@($__internal_0_$__cuda_sm10x_tcgen05_guardrail_trap_col_being_dealloced_not_returned_by_alloc)
        /*002c*/ 	.word	0x00000000


	//----- nvinfo : EIATTR_FRAME_SIZE
	.align		4
.L_25:
        /*0030*/ 	.byte	0x04, 0x11
        /*0032*/ 	.short	(.L_27 - .L_26)
	.align		4
.L_26:
        /*0034*/ 	.word	index@(_ZN7cutlass13device_kernelINS_4gemm6kernel13GemmUniversalIN4cute5tupleIJiiiiEEENS1_10collective13CollectiveMmaINS1_35MainloopSm100TmaUmmaWarpSpecializedILi8ELi2ELi4ENS5_IJNS4_1CILi2EEENSA_ILi4EEENSA_ILi1EEEEEEEENS5_IJNSA_ILi64EEENSA_ILi128EEESG_EEENS_6half_tENS5_IJlSD_lEEESJ_SK_NS4_8TiledMMAINS4_8MMA_AtomIJNS4_20SM100_MMA_F16BF16_SSISJ_SJ_fLi64ELi128ELNS4_4UMMA5MajorE0ELSP_0ELNSO_7ScaleInE0ELSQ_0EEEEEENS4_6LayoutINS5_IJSD_SD_SD_EEENS5_IJNSA_ILi0EEESV_SV_EEEEENS5_IJNS4_10UnderscoreESY_SY_EEEEENS4_23SM90_TMA_LOAD_MULTICASTENS4_14ComposedLayoutINS4_7SwizzleILi3ELi4ELi3EEENS4_18smem_ptr_flag_bitsILi16EEENST_INS5_IJNSA_ILi8EEESG_EEENS5_IJSG_SD_EEEEEEEvNS4_8identityES11_S1B_vS1C_EENS_8epilogue10collective18CollectiveEpilogueINS1E_23Sm100TmaWarpSpecializedILi4ELi2ELi16ELb1ELb0EEEJSI_NS5_IJNST_ISG_SD_EENST_INSA_ILi32EEESD_EEEEESJ_SK_SJ_SK_NS1E_6fusion15FusionCallbacksIS1I_NS1N_17LinearCombinationISJ_fSJ_fLNS_15FloatRoundStyleE2EEESI_S1M_JEEENS4_5SM1004TMEM4LOAD26SM100_TMEM_LOAD_16dp256b4xENS4_13SM90_TMA_LOADENS12_INS13_ILi2ELi4ELi3EEES16_NST_INS5_IJS17_S1K_EEENS5_IJS1K_SD_EEEEEEENS4_17SM75_U32x4_LDSM_NENS4_14SM90_TMA_STOREES22_NS4_17SM90_U32x4_STSM_NENS4_39AutoVectorizingCopyWithAssumedAlignmentILi128EEEEEEvvEEEEvNT_6ParamsE)
        /*0038*/ 	.word	0x00000000


	//----- nvinfo : EIATTR_MIN_STACK_SIZE
	.align		4
.L_27:
        /*003c*/ 	.byte	0x04, 0x12
        /*003e*/ 	.short	(.L_29 - .L_28)
	.align		4
.L_28:
        /*0040*/ 	.word	index@(_ZN7cutlass13device_kernelINS_4gemm6kernel13GemmUniversalIN4cute5tupleIJiiiiEEENS1_10collective13CollectiveMmaINS1_35MainloopSm100TmaUmmaWarpSpecializedILi8ELi2ELi4ENS5_IJNS4_1CILi2EEENSA_ILi4EEENSA_ILi1EEEEEEEENS5_IJNSA_ILi64EEENSA_ILi128EEESG_EEENS_6half_tENS5_IJlSD_lEEESJ_SK_NS4_8TiledMMAINS4_8MMA_AtomIJNS4_20SM100_MMA_F16BF16_SSISJ_SJ_fLi64ELi128ELNS4_4UMMA5MajorE0ELSP_0ELNSO_7ScaleInE0ELSQ_0EEEEEENS4_6LayoutINS5_IJSD_SD_SD_EEENS5_IJNSA_ILi0EEESV_SV_EEEEENS5_IJNS4_10UnderscoreESY_SY_EEEEENS4_23SM90_TMA_LOAD_MULTICASTENS4_14ComposedLayoutINS4_7SwizzleILi3ELi4ELi3EEENS4_18smem_ptr_flag_bitsILi16EEENST_INS5_IJNSA_ILi8EEESG_EEENS5_IJSG_SD_EEEEEEEvNS4_8identityES11_S1B_vS1C_EENS_8epilogue10collective18CollectiveEpilogueINS1E_23Sm100TmaWarpSpecializedILi4ELi2ELi16ELb1ELb0EEEJSI_NS5_IJNST_ISG_SD_EENST_INSA_ILi32EEESD_EEEEESJ_SK_SJ_SK_NS1E_6fusion15FusionCallbacksIS1I_NS1N_17LinearCombinationISJ_fSJ_fLNS_15FloatRoundStyleE2EEESI_S1M_JEEENS4_5SM1004TMEM4LOAD26SM100_TMEM_LOAD_16dp256b4xENS4_13SM90_TMA_LOADENS12_INS13_ILi2ELi4ELi3EEES16_NST_INS5_IJS17_S1K_EEENS5_IJS1K_SD_EEEEEEENS4_17SM75_U32x4_LDSM_NENS4_14SM90_TMA_STOREES22_NS4_17SM90_U32x4_STSM_NENS4_39AutoVectorizingCopyWithAssumedAlignmentILi128EEEEEEvvEEEEvNT_6ParamsE)
        /*0044*/ 	.word	0x00000000
.L_29:


//--------------------- .nv.compat                --------------------------
	.section	.nv.compat,"",@"SHT_CUDA_COMPAT_INFO"
	.align	4
        /*0000*/ 	.byte	0x02, 0x09, 0x01, 0x00, 0x02, 0x02, 0x02, 0x00, 0x02, 0x05, 0x05, 0x00, 0x03, 0x07, 0x01, 0x01
        /*0010*/ 	.byte	0x02, 0x03, 0x01, 0x00, 0x02, 0x06, 0x01, 0x00, 0x04, 0x0b, 0x08, 0x00, 0x09, 0x00, 0x00, 0x00
        /*0020*/ 	.byte	0x00, 0x00, 0x00, 0x00


//--------------------- .nv.info._ZN7cutlass13device_kernelINS_4gemm6kernel13GemmUniversalIN4cute5tupleIJiiiiEEENS1_10collective13CollectiveMmaINS1_35MainloopSm100TmaUmmaWarpSpecializedILi8ELi2ELi4ENS5_IJNS4_1CILi2EEENSA_ILi4EEENSA_ILi1EEEEEEEENS5_IJNSA_ILi64EEENSA_ILi128EEESG_EEENS_6half_tENS5_IJlSD_lEEESJ_SK_NS4_8TiledMMAINS4_8MMA_AtomIJNS4_20SM100_MMA_F16BF16_SSISJ_SJ_fLi64ELi128ELNS4_4UMMA5MajorE0ELSP_0ELNSO_7ScaleInE0ELSQ_0EEEEEENS4_6LayoutINS5_IJSD_SD_SD_EEENS5_IJNSA_ILi0EEESV_SV_EEEEENS5_IJNS4_10UnderscoreESY_SY_EEEEENS4_23SM90_TMA_LOAD_MULTICASTENS4_14ComposedLayoutINS4_7SwizzleILi3ELi4ELi3EEENS4_18smem_ptr_flag_bitsILi16EEENST_INS5_IJNSA_ILi8EEESG_EEENS5_IJSG_SD_EEEEEEEvNS4_8identityES11_S1B_vS1C_EENS_8epilogue10collective18CollectiveEpilogueINS1E_23Sm100TmaWarpSpecializedILi4ELi2ELi16ELb1ELb0EEEJSI_NS5_IJNST_ISG_SD_EENST_INSA_ILi32EEESD_EEEEESJ_SK_SJ_SK_NS1E_6fusion15FusionCallbacksIS1I_NS1N_17LinearCombinationISJ_fSJ_fLNS_15FloatRoundStyleE2EEESI_S1M_JEEENS4_5SM1004TMEM4LOAD26SM100_TMEM_LOAD_16dp256b4xENS4_13SM90_TMA_LOADENS12_INS13_ILi2ELi4ELi3EEES16_NST_INS5_IJS17_S1K_EEENS5_IJS1K_SD_EEEEEEENS4_17SM75_U32x4_LDSM_NENS4_14SM90_TMA_STOREES22_NS4_17SM90_U32x4_STSM_NENS4_39AutoVectorizingCopyWithAssumedAlignmentILi128EEEEEEvvEEEEvNT_6ParamsE --------------------------
	.section	.nv.info._ZN7cutlass13device_kernelINS_4gemm6kernel13GemmUniversalIN4cute5tupleIJiiiiEEENS1_10collective13CollectiveMmaINS1_35MainloopSm100TmaUmmaWarpSpecializedILi8ELi2ELi4ENS5_IJNS4_1CILi2EEENSA_ILi4EEENSA_ILi1EEEEEEEENS5_IJNSA_ILi64EEENSA_ILi128EEESG_EEENS_6half_tENS5_IJlSD_lEEESJ_SK_NS4_8TiledMMAINS4_8MMA_AtomIJNS4_20SM100_MMA_F16BF16_SSISJ_SJ_fLi64ELi128ELNS4_4UMMA5MajorE0ELSP_0ELNSO_7ScaleInE0ELSQ_0EEEEEENS4_6LayoutINS5_IJSD_SD_SD_EEENS5_IJNSA_ILi0EEESV_SV_EEEEENS5_IJNS4_10UnderscoreESY_SY_EEEEENS4_23SM90_TMA_LOAD_MULTICASTENS4_14ComposedLayoutINS4_7SwizzleILi3ELi4ELi3EEENS4_18smem_ptr_flag_bitsILi16EEENST_INS5_IJNSA_ILi8EEESG_EEENS5_IJSG_SD_EEEEEEEvNS4_8identityES11_S1B_vS1C_EENS_8epilogue10collective18CollectiveEpilogueINS1E_23Sm100TmaWarpSpecializedILi4ELi2ELi16ELb1ELb0EEEJSI_NS5_IJNST_ISG_SD_EENST_INSA_ILi32EEESD_EEEEESJ_SK_SJ_SK_NS1E_6fusion15FusionCallbacksIS1I_NS1N_17LinearCombinationISJ_fSJ_fLNS_15FloatRoundStyleE2EEESI_S1M_JEEENS4_5SM1004TMEM4LOAD26SM100_TMEM_LOAD_16dp256b4xENS4_13SM90_TMA_LOADENS12_INS13_ILi2ELi4ELi3EEES16_NST_INS5_IJS17_S1K_EEENS5_IJS1K_SD_EEEEEEENS4_17SM75_U32x4_LDSM_NENS4_14SM90_TMA_STOREES22_NS4_17SM90_U32x4_STSM_NENS4_39AutoVectorizingCopyWithAssumedAlignmentILi128EEEEEEvvEEEEvNT_6ParamsE,"",@"SHT_CUDA_INFO"
	.sectionflags	@""
	.align	4


	//----- nvinfo : EIATTR_CUDA_API_VERSION
	.align		4
        /*0000*/ 	.byte	0x04, 0x37
        /*0002*/ 	.short	(.L_31 - .L_30)
.L_30:
        /*0004*/ 	.word	0x00000082


	//----- nvinfo : EIATTR_KPARAM_INFO
	.align		4
.L_31:
        /*0008*/ 	.byte	0x04, 0x17
        /*000a*/ 	.short	(.L_33 - .L_32)
.L_32:
        /*000c*/ 	.word	0x00000000
        /*0010*/ 	.short	0x0000
        /*0012*/ 	.short	0x0000
        /*0014*/ 	.byte	0x00, 0xf0, 0x01, 0x20


	//----- nvinfo : EIATTR_AT_ENTRY_FRAGMENTS
	.align		4
.L_33:
        /*0018*/ 	.byte	0x04, 0x4f
        /*001a*/ 	.short	(.L_35 - .L_34)


	//   ....[0]....
.L_34:
        /*001c*/ 	.word	0x00000006


	//----- nvinfo : EIATTR_RESERVED_SMEM_USED
	.align		4
.L_35:
        /*0020*/ 	.byte	0x01, 0x41
	.zero		2


	//----- nvinfo : EIATTR_SPARSE_MMA_MASK
	.align		4
        /*0024*/ 	.byte	0x03, 0x50
        /*0026*/ 	.short	0x0000


	//----- nvinfo : EIATTR_TCGEN05_1CTA_USED
	.align		4
        /*0028*/ 	.byte	0x01, 0x51
	.zero		2


	//----- nvinfo : EIATTR_MAXREG_COUNT
	.align		4
        /*002c*/ 	.byte	0x03, 0x1b
        /*002e*/ 	.short	0x00ff


	//----- nvinfo : EIATTR_NUM_BARRIERS
	.align		4
        /*0030*/ 	.byte	0x02, 0x4c
        /*0032*/ 	.byte	0x07
	.zero		1


	//----- nvinfo : EIATTR_EXTERNS
	.align		4
        /*0034*/ 	.byte	0x04, 0x0f
        /*0036*/ 	.short	(.L_37 - .L_36)


	//   ....[0]....
	.align		4
.L_36:
        /*0038*/ 	.word	index@(__assertfail)


	//----- nvinfo : EIATTR_MERCURY_ISA_VERSION
	.align		4
.L_37:
        /*003c*/ 	.byte	0x03, 0x5f
        /*003e*/ 	.short	0x0101


	//----- nvinfo : EIATTR_INT_WARP_WIDE_INSTR_OFFSETS
	.align		4
        /*0040*/ 	.byte	0x04, 0x31
        /*0042*/ 	.short	(.L_39 - .L_38)


	//   ....[0]....
.L_38:
        /*0044*/ 	.word	0x00004280


	//   ....[1]....
        /*0048*/ 	.word	0x000042b0


	//   ....[2]....
        /*004c*/ 	.word	0x000042d0


	//   ....[3]....
        /*0050*/ 	.word	0x00004e50


	//   ....[4]....
        /*0054*/ 	.word	0x00004ec0


	//   ....[5]....
        /*0058*/ 	.word	0x00004f90


	//   ....[6]....
        /*005c*/ 	.word	0x00005010


	//   ....[7]....
        /*0060*/ 	.word	0x00005100


	//   ....[8]....
        /*0064*/ 	.word	0x00005180


	//   ....[9]....
        /*0068*/ 	.word	0x00005260


	//   ....[10]....
        /*006c*/ 	.word	0x00005310


	//----- nvinfo : EIATTR_COOP_GROUP_MASK_REGIDS
	.align		4
.L_39:
        /*0070*/ 	.byte	0x04, 0x29
        /*0072*/ 	.short	(.L_41 - .L_40)


	//   ....[0]....
.L_40:
        /*0074*/ 	.word	0xffffffff


	//   ....[1]....
        /*0078*/ 	.word	0xffffffff


	//   ....[2]....
        /*007c*/ 	.word	0xffffffff


	//   ....[3]....
        /*0080*/ 	.word	0xffffffff


	//   ....[4]....
        /*0084*/ 	.word	0xffffffff


	//   ....[5]....
        /*0088*/ 	.word	0xffffffff


	//   ....[6]....
        /*008c*/ 	.word	0xffffffff


	//   ....[7]....
        /*0090*/ 	.word	0xffffffff


	//   ....[8]....
        /*0094*/ 	.word	0xffffffff


	//   ....[9]....
        /*0098*/ 	.word	0xffffffff


	//   ....[10]....
        /*009c*/ 	.word	0xffffffff


	//   ....[11]....
        /*00a0*/ 	.word	0xffffffff


	//   ....[12]....
        /*00a4*/ 	.word	0xffffffff


	//   ....[13]....
        /*00a8*/ 	.word	0xffffffff


	//----- nvinfo : EIATTR_COOP_GROUP_INSTR_OFFSETS
	.align		4
.L_41:
        /*00ac*/ 	.byte	0x04, 0x28
        /*00ae*/ 	.short	(.L_43 - .L_42)


	//   ....[0]....
.L_42:
        /*00b0*/ 	.word	0x00000080


	//   ....[1]....
        /*00b4*/ 	.word	0x000004e0


	//   ....[2]....
        /*00b8*/ 	.word	0x00000740


	//   ....[3]....
        /*00bc*/ 	.word	0x000008e0


	//   ....[4]....
        /*00c0*/ 	.word	0x000009e0


	//   ....[5]....
        /*00c4*/ 	.word	0x00000b50


	//   ....[6]....
        /*00c8*/ 	.word	0x00000cf0


	//   ....[7]....
        /*00cc*/ 	.word	0x00000ea0


	//   ....[8]....
        /*00d0*/ 	.word	0x00002340


	//   ....[9]....
        /*00d4*/ 	.word	0x00003470


	//   ....[10]....
        /*00d8*/ 	.word	0x00003680


	//   ....[11]....
        /*00dc*/ 	.word	0x000036b0


	//   ....[12]....
        /*00e0*/ 	.word	0x00004160


	//   ....[13]....
        /*00e4*/ 	.word	0x00004390


	//----- nvinfo : EIATTR_VRC_CTA_INIT_COUNT
	.align		4
.L_43:
        /*00e8*/ 	.byte	0x02, 0x4a
        /*00ea*/ 	.byte	0x80
	.zero		1


	//----- nvinfo : EIATTR_SYSCALL_OFFSETS
	.align		4
        /*00ec*/ 	.byte	0x04, 0x46
        /*00ee*/ 	.short	(.L_45 - .L_44)


	//   ....[0]....
.L_44:
        /*00f0*/ 	.word	0x00005fc0


	//   ....[1]....
        /*00f4*/ 	.word	0x000060b0


	//   ....[2]....
        /*00f8*/ 	.word	0x00006800


	//   ....[3]....
        /*00fc*/ 	.word	0x000070b0


	//   ....[4]....
        /*0100*/ 	.word	0x00007930


	//   ....[5]....
        /*0104*/ 	.word	0x000081a0


	//----- nvinfo : EIATTR_MBARRIER_INSTR_OFFSETS
	.align		4
.L_45:
        /*0108*/ 	.byte	0x04, 0x39
        /*010a*/ 	.short	(.L_47 - .L_46)


	//   ....[0]....
.L_46:
        /*010c*/ 	.word	0x00000620
        /*0110*/ 	.word	0x000000ff
        /*0114*/ 	.word	0x00000000
        /*0118*/ 	.short	0x0100
        /*011a*/ 	.byte	0x04
	.zero		1


	//   ....[1]....
        /*011c*/ 	.word	0x00000630
        /*0120*/ 	.word	0x000000ff
        /*0124*/ 	.word	0x00000040
        /*0128*/ 	.short	0x0100
        /*012a*/ 	.byte	0x04
	.zero		1


	//   ....[2]....
        /*012c*/ 	.word	0x00000640
        /*0130*/ 	.word	0x000000ff
        /*0134*/ 	.word	0x00000008
        /*0138*/ 	.short	0x0100
        /*013a*/ 	.byte	0x04
	.zero		1


	//   ....[3]....
        /*013c*/ 	.word	0x00000650
        /*0140*/ 	.word	0x000000ff
        /*0144*/ 	.word	0x00000048
        /*0148*/ 	.short	0x0100
        /*014a*/ 	.byte	0x04
	.zero		1


	//   ....[4]....
        /*014c*/ 	.word	0x00000660
        /*0150*/ 	.word	0x000000ff
        /*0154*/ 	.word	0x00000010
        /*0158*/ 	.short	0x0100
        /*015a*/ 	.byte	0x04
	.zero		1


	//   ....[5]....
        /*015c*/ 	.word	0x00000670
        /*0160*/ 	.word	0x000000ff
        /*0164*/ 	.word	0x00000050
        /*0168*/ 	.short	0x0100
        /*016a*/ 	.byte	0x04
	.zero		1


	//   ....[6]....
        /*016c*/ 	.word	0x00000680
        /*0170*/ 	.word	0x000000ff
        /*0174*/ 	.word	0x00000018
        /*0178*/ 	.short	0x0100
        /*017a*/ 	.byte	0x04
	.zero		1


	//   ....[7]....
        /*017c*/ 	.word	0x00000690
        /*0180*/ 	.word	0x000000ff
        /*0184*/ 	.word	0x00000058
        /*0188*/ 	.short	0x0100
        /*018a*/ 	.byte	0x04
	.zero		1


	//   ....[8]....
        /*018c*/ 	.word	0x000006a0
        /*0190*/ 	.word	0x000000ff
        /*0194*/ 	.word	0x00000020
        /*0198*/ 	.short	0x0100
        /*019a*/ 	.byte	0x04
	.zero		1


	//   ....[9]....
        /*019c*/ 	.word	0x000006b0
        /*01a0*/ 	.word	0x000000ff
        /*01a4*/ 	.word	0x00000060
        /*01a8*/ 	.short	0x0100
        /*01aa*/ 	.byte	0x04
	.zero		1


	//   ....[10]....
        /*01ac*/ 	.word	0x000006c0
        /*01b0*/ 	.word	0x000000ff
        /*01b4*/ 	.word	0x00000028
        /*01b8*/ 	.short	0x0100
        /*01ba*/ 	.byte	0x04
	.zero		1


	//   ....[11]....
        /*01bc*/ 	.word	0x000006d0
        /*01c0*/ 	.word	0x000000ff
        /*01c4*/ 	.word	0x00000068
        /*01c8*/ 	.short	0x0100
        /*01ca*/ 	.byte	0x04
	.zero		1


	//   ....[12]....
        /*01cc*/ 	.word	0x000006e0
        /*01d0*/ 	.word	0x000000ff
        /*01d4*/ 	.word	0x00000030
        /*01d8*/ 	.short	0x0100
        /*01da*/ 	.byte	0x04
	.zero		1


	//   ....[13]....
        /*01dc*/ 	.word	0x000006f0
        /*01e0*/ 	.word	0x000000ff
        /*01e4*/ 	.word	0x00000070
        /*01e8*/ 	.short	0x0100
        /*01ea*/ 	.byte	0x04
	.zero		1


	//   ....[14]....
        /*01ec*/ 	.word	0x00000700
        /*01f0*/ 	.word	0x000000ff
        /*01f4*/ 	.word	0x00000038
        /*01f8*/ 	.short	0x0100
        /*01fa*/ 	.byte	0x04
	.zero		1


	//   ....[15]....
        /*01fc*/ 	.word	0x00000710
        /*0200*/ 	.word	0x000000ff
        /*0204*/ 	.word	0x00000078
        /*0208*/ 	.short	0x0100
        /*020a*/ 	.byte	0x04
	.zero		1


	//   ....[16]....
        /*020c*/ 	.word	0x00000850
        /*0210*/ 	.word	0x000000ff
        /*0214*/ 	.word	0x00000080
        /*0218*/ 	.short	0x0100
        /*021a*/ 	.byte	0x04
	.zero		1


	//   ....[17]....
        /*021c*/ 	.word	0x00000860
        /*0220*/ 	.word	0x000000ff
        /*0224*/ 	.word	0x000000a0
        /*0228*/ 	.short	0x0100
        /*022a*/ 	.byte	0x04
	.zero		1


	//   ....[18]....
        /*022c*/ 	.word	0x00000870
        /*0230*/ 	.word	0x000000ff
        /*0234*/ 	.word	0x00000088
        /*0238*/ 	.short	0x0100
        /*023a*/ 	.byte	0x04
	.zero		1


	//   ....[19]....
        /*023c*/ 	.word	0x00000880
        /*0240*/ 	.word	0x000000ff
        /*0244*/ 	.word	0x000000a8
        /*0248*/ 	.short	0x0100
        /*024a*/ 	.byte	0x04
	.zero		1


	//   ....[20]....
        /*024c*/ 	.word	0x00000890
        /*0250*/ 	.word	0x000000ff
        /*0254*/ 	.word	0x00000090
        /*0258*/ 	.short	0x0100
        /*025a*/ 	.byte	0x04
	.zero		1


	//   ....[21]....
        /*025c*/ 	.word	0x000008a0
        /*0260*/ 	.word	0x000000ff
        /*0264*/ 	.word	0x000000b0
        /*0268*/ 	.short	0x0100
        /*026a*/ 	.byte	0x04
	.zero		1


	//   ....[22]....
        /*026c*/ 	.word	0x000008b0
        /*0270*/ 	.word	0x000000ff
        /*0274*/ 	.word	0x00000098
        /*0278*/ 	.short	0x0100
        /*027a*/ 	.byte	0x04
	.zero		1


	//   ....[23]....
        /*027c*/ 	.word	0x000008c0
        /*0280*/ 	.word	0x000000ff
        /*0284*/ 	.word	0x000000b8
        /*0288*/ 	.short	0x0100
        /*028a*/ 	.byte	0x04
	.zero		1


	//   ....[24]....
        /*028c*/ 	.word	0x000009b0
        /*0290*/ 	.word	0x000000ff
        /*0294*/ 	.word	0x000000c0
        /*0298*/ 	.short	0x0100
        /*029a*/ 	.byte	0x06
	.zero		1


	//   ....[25]....
        /*029c*/ 	.word	0x000009c0
        /*02a0*/ 	.word	0x000000ff
        /*02a4*/ 	.word	0x000000c8
        /*02a8*/ 	.short	0x0100
        /*02aa*/ 	.byte	0x06
	.zero		1


	//   ....[26]....
        /*02ac*/ 	.word	0x00000b00
        /*02b0*/ 	.word	0x000000ff
        /*02b4*/ 	.word	0x000000d0
        /*02b8*/ 	.short	0x0100
        /*02ba*/ 	.byte	0x06
	.zero		1


	//   ....[27]....
        /*02bc*/ 	.word	0x00000b10
        /*02c0*/ 	.word	0x000000ff
        /*02c4*/ 	.word	0x000000e0
        /*02c8*/ 	.short	0x0100
        /*02ca*/ 	.byte	0x06
	.zero		1


	//   ....[28]....
        /*02cc*/ 	.word	0x00000b20
        /*02d0*/ 	.word	0x000000ff
        /*02d4*/ 	.word	0x000000d8
        /*02d8*/ 	.short	0x0100
        /*02da*/ 	.byte	0x06
	.zero		1


	//   ....[29]....
        /*02dc*/ 	.word	0x00000b30
        /*02e0*/ 	.word	0x000000ff
        /*02e4*/ 	.word	0x000000e8
        /*02e8*/ 	.short	0x0100
        /*02ea*/ 	.byte	0x06
	.zero		1


	//   ....[30]....
        /*02ec*/ 	.word	0x00000c60
        /*02f0*/ 	.word	0x000000ff
        /*02f4*/ 	.word	0x000000f0
        /*02f8*/ 	.short	0x0100
        /*02fa*/ 	.byte	0x04
	.zero		1


	//   ....[31]....
        /*02fc*/ 	.word	0x00000c70
        /*0300*/ 	.word	0x000000ff
        /*0304*/ 	.word	0x00000110
        /*0308*/ 	.short	0x0100
        /*030a*/ 	.byte	0x04
	.zero		1


	//   ....[32]....
        /*030c*/ 	.word	0x00000c80
        /*0310*/ 	.word	0x000000ff
        /*0314*/ 	.word	0x000000f8
        /*0318*/ 	.short	0x0100
        /*031a*/ 	.byte	0x04
	.zero		1


	//   ....[33]....
        /*031c*/ 	.word	0x00000c90
        /*0320*/ 	.word	0x000000ff
        /*0324*/ 	.word	0x00000118
        /*0328*/ 	.short	0x0100
        /*032a*/ 	.byte	0x04
	.zero		1


	//   ....[34]....
        /*032c*/ 	.word	0x00000ca0
        /*0330*/ 	.word	0x000000ff
        /*0334*/ 	.word	0x00000100
        /*0338*/ 	.short	0x0100
        /*033a*/ 	.byte	0x04
	.zero		1


	//   ....[35]....
        /*033c*/ 	.word	0x00000cb0
        /*0340*/ 	.word	0x000000ff
        /*0344*/ 	.word	0x00000120
        /*0348*/ 	.short	0x0100
        /*034a*/ 	.byte	0x04
	.zero		1


	//   ....[36]....
        /*034c*/ 	.word	0x00000cc0
        /*0350*/ 	.word	0x000000ff
        /*0354*/ 	.word	0x00000108
        /*0358*/ 	.short	0x0100
        /*035a*/ 	.byte	0x04
	.zero		1


	//   ....[37]....
        /*035c*/ 	.word	0x00000cd0
        /*0360*/ 	.word	0x000000ff
        /*0364*/ 	.word	0x00000128
        /*0368*/ 	.short	0x0100
        /*036a*/ 	.byte	0x04
	.zero		1


	//   ....[38]....
        /*036c*/ 	.word	0x00000dc0
        /*0370*/ 	.word	0x000000ff
        /*0374*/ 	.word	0x00000130
        /*0378*/ 	.short	0x0100
        /*037a*/ 	.byte	0x04
	.zero		1


	//   ....[39]....
        /*037c*/ 	.word	0x00000dd0
        /*0380*/ 	.word	0x000000ff
        /*0384*/ 	.word	0x00000140
        /*0388*/ 	.short	0x0100
        /*038a*/ 	.byte	0x04
	.zero		1


	//   ....[40]....
        /*038c*/ 	.word	0x00000de0
        /*0390*/ 	.word	0x000000ff
        /*0394*/ 	.word	0x00000138
        /*0398*/ 	.short	0x0100
        /*039a*/ 	.byte	0x04
	.zero		1


	//   ....[41]....
        /*039c*/ 	.word	0x00000df0
        /*03a0*/ 	.word	0x000000ff
        /*03a4*/ 	.word	0x00000148
        /*03a8*/ 	.short	0x0100
        /*03aa*/ 	.byte	0x04
	.zero		1


	//   ....[42]....
        /*03ac*/ 	.word	0x00001bb0
        /*03b0*/ 	.word	0x00000000
        /*03b4*/ 	.word	0x00000140
        /*03b8*/ 	.short	0x010a
        /*03ba*/ 	.byte	0xff
	.zero		1


	//   ....[43]....
        /*03bc*/ 	.word	0x00001be0
        /*03c0*/ 	.word	0x00000000
        /*03c4*/ 	.word	0x00000130
        /*03c8*/ 	.short	0x0101
        /*03ca*/ 	.byte	0xff
	.zero		1


	//   ....[44]....
        /*03cc*/ 	.word	0x00001c90
        /*03d0*/ 	.word	0x000000ff
        /*03d4*/ 	.word	0x00000040
        /*03d8*/ 	.short	0x010a
        /*03da*/ 	.byte	0x04
	.zero		1


	//   ....[45]....
        /*03dc*/ 	.word	0x00001d20
        /*03e0*/ 	.word	0x000000ff
        /*03e4*/ 	.word	0x00000040
        /*03e8*/ 	.short	0x010a
        /*03ea*/ 	.byte	0x21
	.zero		1


	//   ....[46]....
        /*03ec*/ 	.word	0x00001eb0
        /*03f0*/ 	.word	0x000000ff
        /*03f4*/ 	.word	0x00000040
        /*03f8*/ 	.short	0x010a
        /*03fa*/ 	.byte	0x05
	.zero		1


	//   ....[47]....
        /*03fc*/ 	.word	0x00002000
        /*0400*/ 	.word	0x000000ff
        /*0404*/ 	.word	0x000000c8
        /*0408*/ 	.short	0x0101
        /*040a*/ 	.byte	0x15
	.zero		1


	//   ....[48]....
        /*040c*/ 	.word	0x00002020
        /*0410*/ 	.word	0x000000ff
        /*0414*/ 	.word	0x00000040
        /*0418*/ 	.short	0x010a
        /*041a*/ 	.byte	0x04
	.zero		1


	//   ....[49]....
        /*041c*/ 	.word	0x000020a0
        /*0420*/ 	.word	0x000000ff
        /*0424*/ 	.word	0x00000040
        /*0428*/ 	.short	0x010a
        /*042a*/ 	.byte	0x11
	.zero		1


	//   ....[50]....
        /*042c*/ 	.word	0x00002230
        /*0430*/ 	.word	0x000000ff
        /*0434*/ 	.word	0x00000040
        /*0438*/ 	.short	0x010a
        /*043a*/ 	.byte	0x05
	.zero		1


	//   ....[51]....
        /*043c*/ 	.word	0x00002370
        /*0440*/ 	.word	0x00000003
        /*0444*/ 	.word	0x000000d0
        /*0448*/ 	.short	0x010a
        /*044a*/ 	.byte	0xff
	.zero		1


	//   ....[52]....
        /*044c*/ 	.word	0x000024c0
        /*0450*/ 	.word	0x00000000
        /*0454*/ 	.word	0x00000000
        /*0458*/ 	.short	0x0101
        /*045a*/ 	.byte	0xff
	.zero		1


	//   ....[53]....
        /*045c*/ 	.word	0x00002a80
        /*0460*/ 	.word	0x000000ff
        /*0464*/ 	.word	0x00000000
        /*0468*/ 	.short	0x010a
        /*046a*/ 	.byte	0x04
	.zero		1


	//   ....[54]....
        /*046c*/ 	.word	0x00002b10
        /*0470*/ 	.word	0x000000ff
        /*0474*/ 	.word	0x00000000
        /*0478*/ 	.short	0x010a
        /*047a*/ 	.byte	0x05
	.zero		1


	//   ....[55]....
        /*047c*/ 	.word	0x00002ba0
        /*0480*/ 	.word	0x000000ff
        /*0484*/ 	.word	0x00000000
        /*0488*/ 	.short	0x010a
        /*048a*/ 	.byte	0x05
	.zero		1


	//   ....[56]....
        /*048c*/ 	.word	0x00002c30
        /*0490*/ 	.word	0x000000ff
        /*0494*/ 	.word	0x00000000
        /*0498*/ 	.short	0x010a
        /*049a*/ 	.byte	0x05
	.zero		1


	//   ....[57]....
        /*049c*/ 	.word	0x00002cc0
        /*04a0*/ 	.word	0x000000ff
        /*04a4*/ 	.word	0x00000000
        /*04a8*/ 	.short	0x010a
        /*04aa*/ 	.byte	0x05
	.zero		1


	//   ....[58]....
        /*04ac*/ 	.word	0x00002d50
        /*04b0*/ 	.word	0x000000ff
        /*04b4*/ 	.word	0x00000000
        /*04b8*/ 	.short	0x010a
        /*04ba*/ 	.byte	0x05
	.zero		1


	//   ....[59]....
        /*04bc*/ 	.word	0x00002de0
        /*04c0*/ 	.word	0x000000ff
        /*04c4*/ 	.word	0x00000000
        /*04c8*/ 	.short	0x010a
        /*04ca*/ 	.byte	0x05
	.zero		1


	//   ....[60]....
        /*04cc*/ 	.word	0x00002e80
        /*04d0*/ 	.word	0x00000000
        /*04d4*/ 	.word	0x00000000
        /*04d8*/ 	.short	0x010a
        /*04da*/ 	.byte	0xff
	.zero		1


	//   ....[61]....
        /*04dc*/ 	.word	0x00002fc0
        /*04e0*/ 	.word	0x00000002
        /*04e4*/ 	.word	0x00000130
        /*04e8*/ 	.short	0x010a
        /*04ea*/ 	.byte	0xff
	.zero		1


	//   ....[62]....
        /*04ec*/ 	.word	0x00003030
        /*04f0*/ 	.word	0x00000002
        /*04f4*/ 	.word	0x00000000
        /*04f8*/ 	.short	0x0101
        /*04fa*/ 	.byte	0xff
	.zero		1


	//   ....[63]....
        /*04fc*/ 	.word	0x00003050
        /*0500*/ 	.word	0x000000ff
        /*0504*/ 	.word	0x000000e0
        /*0508*/ 	.short	0x010a
        /*050a*/ 	.byte	0x04
	.zero		1


	//   ....[64]....
        /*050c*/ 	.word	0x00003170
        /*0510*/ 	.word	0x00000002
        /*0514*/ 	.word	0x000000d0
        /*0518*/ 	.short	0x010a
        /*051a*/ 	.byte	0xff
	.zero		1


	//   ....[65]....
        /*051c*/ 	.word	0x00003270
        /*0520*/ 	.word	0x00000002
        /*0524*/ 	.word	0x00000000
        /*0528*/ 	.short	0x0101
        /*052a*/ 	.byte	0xff
	.zero		1


	//   ....[66]....
        /*052c*/ 	.word	0x00003300
        /*0530*/ 	.word	0x000000ff
        /*0534*/ 	.word	0x000000e0
        /*0538*/ 	.short	0x0106
        /*053a*/ 	.byte	0x04
	.zero		1


	//   ....[67]....
        /*053c*/ 	.word	0x00003320
        /*0540*/ 	.word	0x000000ff
        /*0544*/ 	.word	0x000000e0
        /*0548*/ 	.short	0x010a
        /*054a*/ 	.byte	0x04
	.zero		1


	//   ....[68]....
        /*054c*/ 	.word	0x000033b0
        /*0550*/ 	.word	0x000000ff
        /*0554*/ 	.word	0x000000e0
        /*0558*/ 	.short	0x0106
        /*055a*/ 	.byte	0x07
	.zero		1


	//   ....[69]....
        /*055c*/ 	.word	0x000033f0
        /*0560*/ 	.word	0x00000000
        /*0564*/ 	.word	0x000000e0
        /*0568*/ 	.short	0x010a
        /*056a*/ 	.byte	0xff
	.zero		1


	//   ....[70]....
        /*056c*/ 	.word	0x00003950
        /*0570*/ 	.word	0x00000000
        /*0574*/ 	.word	0x000000d0
        /*0578*/ 	.short	0x010a
        /*057a*/ 	.byte	0xff
	.zero		1


	//   ....[71]....
        /*057c*/ 	.word	0x00003a50
        /*0580*/ 	.word	0x00000003
        /*0584*/ 	.word	0x00000000
        /*0588*/ 	.short	0x0101
        /*058a*/ 	.byte	0xff
	.zero		1


	//   ....[72]....
        /*058c*/ 	.word	0x00003a60
        /*0590*/ 	.word	0x000000ff
        /*0594*/ 	.word	0x00000000
        /*0598*/ 	.short	0x010a
        /*059a*/ 	.byte	0x04
	.zero		1


	//   ....[73]....
        /*059c*/ 	.word	0x00003ae0
        /*05a0*/ 	.word	0x000000ff
        /*05a4*/ 	.word	0x00000110
        /*05a8*/ 	.short	0x010a
        /*05aa*/ 	.byte	0x1f
	.zero		1


	//   ....[74]....
        /*05ac*/ 	.word	0x00003bc0
        /*05b0*/ 	.word	0x000000ff
        /*05b4*/ 	.word	0x00000000
        /*05b8*/ 	.short	0x010a
        /*05ba*/ 	.byte	0x05
	.zero		1


	//   ....[75]....
        /*05bc*/ 	.word	0x00003d00
        /*05c0*/ 	.word	0x000000ff
        /*05c4*/ 	.word	0x00000000
        /*05c8*/ 	.short	0x010a
        /*05ca*/ 	.byte	0x04
	.zero		1


	//   ....[76]....
        /*05cc*/ 	.word	0x00003f90
        /*05d0*/ 	.word	0x000000ff
        /*05d4*/ 	.word	0x00000000
        /*05d8*/ 	.short	0x010a
        /*05da*/ 	.byte	0x04
	.zero		1


	//   ....[77]....
        /*05dc*/ 	.word	0x00004020
        /*05e0*/ 	.word	0x000000ff
        /*05e4*/ 	.word	0x00000000
        /*05e8*/ 	.short	0x010a
        /*05ea*/ 	.byte	0x05
	.zero		1


	//   ....[78]....
        /*05ec*/ 	.word	0x000040b0
        /*05f0*/ 	.word	0x000000ff
        /*05f4*/ 	.word	0x00000000
        /*05f8*/ 	.short	0x010a
        /*05fa*/ 	.byte	0x05
	.zero		1


	//   ....[79]....
        /*05fc*/ 	.word	0x00004140
        /*0600*/ 	.word	0x000000ff
        /*0604*/ 	.word	0x00000000
        /*0608*/ 	.short	0x010a
        /*060a*/ 	.byte	0x04
	.zero		1


	//   ....[80]....
        /*060c*/ 	.word	0x00004650
        /*0610*/ 	.word	0x0000000c
        /*0614*/ 	.word	0x000000d0
        /*0618*/ 	.short	0x010a
        /*061a*/ 	.byte	0xff
	.zero		1


	//   ....[81]....
        /*061c*/ 	.word	0x000047c0
        /*0620*/ 	.word	0x00000000
        /*0624*/ 	.word	0x00000000
        /*0628*/ 	.short	0x0101
        /*062a*/ 	.byte	0xff
	.zero		1


	//   ....[82]....
        /*062c*/ 	.word	0x00004c50
        /*0630*/ 	.word	0x000000ff
        /*0634*/ 	.word	0x000000c8
        /*0638*/ 	.short	0x010a
        /*063a*/ 	.byte	0x15
	.zero		1


	//   ....[83]....
        /*063c*/ 	.word	0x00004dd0
        /*0640*/ 	.word	0x000000ff
        /*0644*/ 	.word	0x000000a0
        /*0648*/ 	.short	0x010a
        /*064a*/ 	.byte	0x15
	.zero		1


	//   ....[84]....
        /*064c*/ 	.word	0x00004f40
        /*0650*/ 	.word	0x000000ff
        /*0654*/ 	.word	0x00000080
        /*0658*/ 	.short	0x010b
        /*065a*/ 	.byte	0x15
	.zero		1


	//   ....[85]....
        /*065c*/ 	.word	0x00004f50
        /*0660*/ 	.word	0x000000ff
        /*0664*/ 	.word	0x00000000
        /*0668*/ 	.short	0x0101
        /*066a*/ 	.byte	0x28
	.zero		1


	//   ....[86]....
        /*066c*/ 	.word	0x00004f60
        /*0670*/ 	.word	0x000000ff
        /*0674*/ 	.word	0x000000a8
        /*0678*/ 	.short	0x010a
        /*067a*/ 	.byte	0x15
	.zero		1


	//   ....[87]....
        /*067c*/ 	.word	0x000050b0
        /*0680*/ 	.word	0x000000ff
        /*0684*/ 	.word	0x00000088
        /*0688*/ 	.short	0x010b
        /*068a*/ 	.byte	0x15
	.zero		1


	//   ....[88]....
        /*068c*/ 	.word	0x000050c0
        /*0690*/ 	.word	0x000000ff
        /*0694*/ 	.word	0x00000000
        /*0698*/ 	.short	0x0101
        /*069a*/ 	.byte	0x27
	.zero		1


	//   ....[89]....
        /*069c*/ 	.word	0x000050d0
        /*06a0*/ 	.word	0x000000ff
        /*06a4*/ 	.word	0x000000b0
        /*06a8*/ 	.short	0x010a
        /*06aa*/ 	.byte	0x15
	.zero		1


	//   ....[90]....
        /*06ac*/ 	.word	0x00005210
        /*06b0*/ 	.word	0x000000ff
        /*06b4*/ 	.word	0x00000090
        /*06b8*/ 	.short	0x010b
        /*06ba*/ 	.byte	0x15
	.zero		1


	//   ....[91]....
        /*06bc*/ 	.word	0x00005220
        /*06c0*/ 	.word	0x000000ff
        /*06c4*/ 	.word	0x00000000
        /*06c8*/ 	.short	0x0101
        /*06ca*/ 	.byte	0x26
	.zero		1


	//   ....[92]....
        /*06cc*/ 	.word	0x00005230
        /*06d0*/ 	.word	0x000000ff
        /*06d4*/ 	.word	0x000000b8
        /*06d8*/ 	.short	0x010a
        /*06da*/ 	.byte	0x15
	.zero		1


	//   ....[93]....
        /*06dc*/ 	.word	0x00005430
        /*06e0*/ 	.word	0x000000ff
        /*06e4*/ 	.word	0x00000098
        /*06e8*/ 	.short	0x010b
        /*06ea*/ 	.byte	0x15
	.zero		1


	//   ....[94]....
        /*06ec*/ 	.word	0x00005440
        /*06f0*/ 	.word	0x000000ff
        /*06f4*/ 	.word	0x00000000
        /*06f8*/ 	.short	0x0101
        /*06fa*/ 	.byte	0x25
	.zero		1


	//   ....[95]....
        /*06fc*/ 	.word	0x00005470
        /*0700*/ 	.word	0x000000ff
        /*0704*/ 	.word	0x000000a0
        /*0708*/ 	.short	0x010a
        /*070a*/ 	.byte	0x15
	.zero		1


	//   ....[96]....
        /*070c*/ 	.word	0x00005490
        /*0710*/ 	.word	0x000000ff
        /*0714*/ 	.word	0x000000a8
        /*0718*/ 	.short	0x010a
        /*071a*/ 	.byte	0x15
	.zero		1


	//   ....[97]....
        /*071c*/ 	.word	0x000054b0
        /*0720*/ 	.word	0x000000ff
        /*0724*/ 	.word	0x000000b0
        /*0728*/ 	.short	0x010a
        /*072a*/ 	.byte	0x15
	.zero		1


	//   ....[98]....
        /*072c*/ 	.word	0x000054f0
        /*0730*/ 	.word	0x00000000
        /*0734*/ 	.word	0x000000b8
        /*0738*/ 	.short	0x010a
        /*073a*/ 	.byte	0xff
	.zero		1


	//   ....[99]....
        /*073c*/ 	.word	0x00005850
        /*0740*/ 	.word	0x00000003
        /*0744*/ 	.word	0x000000d0
        /*0748*/ 	.short	0x010a
        /*074a*/ 	.byte	0xff
	.zero		1


	//   ....[100]....
        /*074c*/ 	.word	0x000059d0
        /*0750*/ 	.word	0x00000000
        /*0754*/ 	.word	0x00000000
        /*0758*/ 	.short	0x0101
        /*075a*/ 	.byte	0xff
	.zero		1


	//   ....[101]....
        /*075c*/ 	.word	0x000064c0
        /*0760*/ 	.word	0x000000ff
        /*0764*/ 	.word	0x00000080
        /*0768*/ 	.short	0x010a
        /*076a*/ 	.byte	0x2c
	.zero		1


	//   ....[102]....
        /*076c*/ 	.word	0x000064f0
        /*0770*/ 	.word	0x0000001a
        /*0774*/ 	.word	0x000000f0
        /*0778*/ 	.short	0x010a
        /*077a*/ 	.byte	0xff
	.zero		1


	//   ....[103]....
        /*077c*/ 	.word	0x00006600
        /*0780*/ 	.word	0x000000ff
        /*0784*/ 	.word	0x00000080
        /*0788*/ 	.short	0x010a
        /*078a*/ 	.byte	0x2c
	.zero		1


	//   ....[104]....
        /*078c*/ 	.word	0x000066e0
        /*0790*/ 	.word	0x0000001a
        /*0794*/ 	.word	0x000000f0
        /*0798*/ 	.short	0x010a
        /*079a*/ 	.byte	0xff
	.zero		1


	//   ....[105]....
        /*079c*/ 	.word	0x00006e10
        /*07a0*/ 	.word	0x00000000
        /*07a4*/ 	.word	0x00000000
        /*07a8*/ 	.short	0x0101
        /*07aa*/ 	.byte	0xff
	.zero		1


	//   ....[106]....
        /*07ac*/ 	.word	0x00006e20
        /*07b0*/ 	.word	0x00000004
        /*07b4*/ 	.word	0x00000080
        /*07b8*/ 	.short	0x010a
        /*07ba*/ 	.byte	0xff
	.zero		1


	//   ....[107]....
        /*07bc*/ 	.word	0x00006ee0
        /*07c0*/ 	.word	0x00000004
        /*07c4*/ 	.word	0x00000080
        /*07c8*/ 	.short	0x010a
        /*07ca*/ 	.byte	0xff
	.zero		1


	//   ....[108]....
        /*07cc*/ 	.word	0x00007690
        /*07d0*/ 	.word	0x00000000
        /*07d4*/ 	.word	0x00000000
        /*07d8*/ 	.short	0x0101
        /*07da*/ 	.byte	0xff
	.zero		1


	//   ....[109]....
        /*07dc*/ 	.word	0x000076b0
        /*07e0*/ 	.word	0x00000002
        /*07e4*/ 	.word	0x00000080
        /*07e8*/ 	.short	0x010a
        /*07ea*/ 	.byte	0xff
	.zero		1


	//   ....[110]....
        /*07ec*/ 	.word	0x00007760
        /*07f0*/ 	.word	0x00000002
        /*07f4*/ 	.word	0x00000080
        /*07f8*/ 	.short	0x010a
        /*07fa*/ 	.byte	0xff
	.zero		1


	//   ....[111]....
        /*07fc*/ 	.word	0x00007f00
        /*0800*/ 	.word	0x00000000
        /*0804*/ 	.word	0x00000000
        /*0808*/ 	.short	0x0101
        /*080a*/ 	.byte	0xff
	.zero		1


	//   ....[112]....
        /*080c*/ 	.word	0x00007f20
        /*0810*/ 	.word	0x00000003
        /*0814*/ 	.word	0x00000080
        /*0818*/ 	.short	0x010a
        /*081a*/ 	.byte	0xff
	.zero		1


	//   ....[113]....
        /*081c*/ 	.word	0x00007fd0
        /*0820*/ 	.word	0x00000003
        /*0824*/ 	.word	0x00000080
        /*0828*/ 	.short	0x010a
        /*082a*/ 	.byte	0xff
	.zero		1


	//   ....[114]....
        /*082c*/ 	.word	0x000083e0
        /*0830*/ 	.word	0x000000ff
        /*0834*/ 	.word	0x00000000
        /*0838*/ 	.short	0x0101
        /*083a*/ 	.byte	0x04
	.zero		1


	//   ....[115]....
        /*083c*/ 	.word	0x000087e0
        /*0840*/ 	.word	0x00000000
        /*0844*/ 	.word	0x00000000
        /*0848*/ 	.short	0x0101
        /*084a*/ 	.byte	0xff
	.zero		1


	//   ....[116]....
        /*084c*/ 	.word	0x00008aa0
        /*0850*/ 	.word	0x000000ff
        /*0854*/ 	.word	0x00000000
        /*0858*/ 	.short	0x0101
        /*085a*/ 	.byte	0x06
	.zero		1


	//   ....[117]....
        /*085c*/ 	.word	0x00008ac0
        /*0860*/ 	.word	0x00000000
        /*0864*/ 	.word	0x00000140
        /*0868*/ 	.short	0x010a
        /*086a*/ 	.byte	0xff
	.zero		1


	//   ....[118]....
        /*086c*/ 	.word	0x00008b20
        /*0870*/ 	.word	0x00000000
        /*0874*/ 	.word	0x00000040
        /*0878*/ 	.short	0x010a
        /*087a*/ 	.byte	0xff
	.zero		1


	//   ....[119]....
        /*087c*/ 	.word	0x00008b80
        /*0880*/ 	.word	0x00000000
        /*0884*/ 	.word	0x00000040
        /*0888*/ 	.short	0x010a
        /*088a*/ 	.byte	0xff
	.zero		1


	//   ....[120]....
        /*088c*/ 	.word	0x00008bd0
        /*0890*/ 	.word	0x00000003
        /*0894*/ 	.word	0x000000d0
        /*0898*/ 	.short	0x010a
        /*089a*/ 	.byte	0xff
	.zero		1


	//   ....[121]....
        /*089c*/ 	.word	0x00008c30
        /*08a0*/ 	.word	0x00000000
        /*08a4*/ 	.word	0x00000000
        /*08a8*/ 	.short	0x010a
        /*08aa*/ 	.byte	0xff
	.zero		1


	//   ....[122]....
        /*08ac*/ 	.word	0x00008c90
        /*08b0*/ 	.word	0x00000000
        /*08b4*/ 	.word	0x00000000
        /*08b8*/ 	.short	0x010a
        /*08ba*/ 	.byte	0xff
	.zero		1


	//   ....[123]....
        /*08bc*/ 	.word	0x00008cf0
        /*08c0*/ 	.word	0x00000000
        /*08c4*/ 	.word	0x00000000
        /*08c8*/ 	.short	0x010a
        /*08ca*/ 	.byte	0xff
	.zero		1


	//   ....[124]....
        /*08cc*/ 	.word	0x00008d50
        /*08d0*/ 	.word	0x00000000
        /*08d4*/ 	.word	0x00000000
        /*08d8*/ 	.short	0x010a
        /*08da*/ 	.byte	0xff
	.zero		1


	//   ....[125]....
        /*08dc*/ 	.word	0x00008db0
        /*08e0*/ 	.word	0x00000000
        /*08e4*/ 	.word	0x00000000
        /*08e8*/ 	.short	0x010a
        /*08ea*/ 	.byte	0xff
	.zero		1


	//   ....[126]....
        /*08ec*/ 	.word	0x00008e10
        /*08f0*/ 	.word	0x00000000
        /*08f4*/ 	.word	0x00000000
        /*08f8*/ 	.short	0x010a
        /*08fa*/ 	.byte	0xff
	.zero		1


	//   ....[127]....
        /*08fc*/ 	.word	0x00008e70
        /*0900*/ 	.word	0x00000000
        /*0904*/ 	.word	0x00000000
        /*0908*/ 	.short	0x010a
        /*090a*/ 	.byte	0xff
	.zero		1


	//   ....[128]....
        /*090c*/ 	.word	0x00008ec0
        /*0910*/ 	.word	0x00000002
        /*0914*/ 	.word	0x00000130
        /*0918*/ 	.short	0x010a
        /*091a*/ 	.byte	0xff
	.zero		1


	//   ....[129]....
        /*091c*/ 	.word	0x00008f20
        /*0920*/ 	.word	0x00000002
        /*0924*/ 	.word	0x000000e0
        /*0928*/ 	.short	0x010a
        /*092a*/ 	.byte	0xff
	.zero		1


	//   ....[130]....
        /*092c*/ 	.word	0x00008f70
        /*0930*/ 	.word	0x00000002
        /*0934*/ 	.word	0x000000d0
        /*0938*/ 	.short	0x010a
        /*093a*/ 	.byte	0xff
	.zero		1


	//   ....[131]....
        /*093c*/ 	.word	0x00008fd0
        /*0940*/ 	.word	0x00000000
        /*0944*/ 	.word	0x000000e0
        /*0948*/ 	.short	0x010a
        /*094a*/ 	.byte	0xff
	.zero		1


	//   ....[132]....
        /*094c*/ 	.word	0x00009020
        /*0950*/ 	.word	0x00000000
        /*0954*/ 	.word	0x000000d0
        /*0958*/ 	.short	0x010a
        /*095a*/ 	.byte	0xff
	.zero		1


	//   ....[133]....
        /*095c*/ 	.word	0x00009080
        /*0960*/ 	.word	0x00000002
        /*0964*/ 	.word	0x00000110
        /*0968*/ 	.short	0x010a
        /*096a*/ 	.byte	0xff
	.zero		1


	//   ....[134]....
        /*096c*/ 	.word	0x000090e0
        /*0970*/ 	.word	0x00000000
        /*0974*/ 	.word	0x00000000
        /*0978*/ 	.short	0x010a
        /*097a*/ 	.byte	0xff
	.zero		1


	//   ....[135]....
        /*097c*/ 	.word	0x00009140
        /*0980*/ 	.word	0x00000000
        /*0984*/ 	.word	0x00000000
        /*0988*/ 	.short	0x010a
        /*098a*/ 	.byte	0xff
	.zero		1


	//   ....[136]....
        /*098c*/ 	.word	0x000091a0
        /*0990*/ 	.word	0x00000000
        /*0994*/ 	.word	0x00000000
        /*0998*/ 	.short	0x010a
        /*099a*/ 	.byte	0xff
	.zero		1


	//   ....[137]....
        /*099c*/ 	.word	0x00009200
        /*09a0*/ 	.word	0x00000000
        /*09a4*/ 	.word	0x00000000
        /*09a8*/ 	.short	0x010a
        /*09aa*/ 	.byte	0xff
	.zero		1


	//   ....[138]....
        /*09ac*/ 	.word	0x00009260
        /*09b0*/ 	.word	0x00000000
        /*09b4*/ 	.word	0x00000000
        /*09b8*/ 	.short	0x010a
        /*09ba*/ 	.byte	0xff
	.zero		1


	//   ....[139]....
        /*09bc*/ 	.word	0x000092b0
        /*09c0*/ 	.word	0x0000000c
        /*09c4*/ 	.word	0x000000d0
        /*09c8*/ 	.short	0x010a
        /*09ca*/ 	.byte	0xff
	.zero		1


	//   ....[140]....
        /*09cc*/ 	.word	0x00009310
        /*09d0*/ 	.word	0x00000000
        /*09d4*/ 	.word	0x000000c8
        /*09d8*/ 	.short	0x010a
        /*09da*/ 	.byte	0xff
	.zero		1


	//   ....[141]....
        /*09dc*/ 	.word	0x00009370
        /*09e0*/ 	.word	0x00000000
        /*09e4*/ 	.word	0x000000a0
        /*09e8*/ 	.short	0x010a
        /*09ea*/ 	.byte	0xff
	.zero		1


	//   ....[142]....
        /*09ec*/ 	.word	0x000093d0
        /*09f0*/ 	.word	0x00000000
        /*09f4*/ 	.word	0x000000a8
        /*09f8*/ 	.short	0x010a
        /*09fa*/ 	.byte	0xff
	.zero		1


	//   ....[143]....
        /*09fc*/ 	.word	0x00009430
        /*0a00*/ 	.word	0x00000000
        /*0a04*/ 	.word	0x000000b0
        /*0a08*/ 	.short	0x010a
        /*0a0a*/ 	.byte	0xff
	.zero		1


	//   ....[144]....
        /*0a0c*/ 	.word	0x00009490
        /*0a10*/ 	.word	0x00000000
        /*0a14*/ 	.word	0x000000b8
        /*0a18*/ 	.short	0x010a
        /*0a1a*/ 	.byte	0xff
	.zero		1


	//   ....[145]....
        /*0a1c*/ 	.word	0x000094f0
        /*0a20*/ 	.word	0x00000000
        /*0a24*/ 	.word	0x000000a0
        /*0a28*/ 	.short	0x010a
        /*0a2a*/ 	.byte	0xff
	.zero		1


	//   ....[146]....
        /*0a2c*/ 	.word	0x00009550
        /*0a30*/ 	.word	0x00000000
        /*0a34*/ 	.word	0x000000a8
        /*0a38*/ 	.short	0x010a
        /*0a3a*/ 	.byte	0xff
	.zero		1


	//   ....[147]....
        /*0a3c*/ 	.word	0x000095b0
        /*0a40*/ 	.word	0x00000000
        /*0a44*/ 	.word	0x000000b0
        /*0a48*/ 	.short	0x010a
        /*0a4a*/ 	.byte	0xff
	.zero		1


	//   ....[148]....
        /*0a4c*/ 	.word	0x00009600
        /*0a50*/ 	.word	0x00000003
        /*0a54*/ 	.word	0x000000d0
        /*0a58*/ 	.short	0x010a
        /*0a5a*/ 	.byte	0xff
	.zero		1


	//   ....[149]....
        /*0a5c*/ 	.word	0x00009660
        /*0a60*/ 	.word	0x00000000
        /*0a64*/ 	.word	0x00000080
        /*0a68*/ 	.short	0x010a
        /*0a6a*/ 	.byte	0xff
	.zero		1


	//   ....[150]....
        /*0a6c*/ 	.word	0x000096b0
        /*0a70*/ 	.word	0x0000001a
        /*0a74*/ 	.word	0x000000f0
        /*0a78*/ 	.short	0x010a
        /*0a7a*/ 	.byte	0xff
	.zero		1


	//   ....[151]....
        /*0a7c*/ 	.word	0x00009700
        /*0a80*/ 	.word	0x00000004
        /*0a84*/ 	.word	0x00000080
        /*0a88*/ 	.short	0x010a
        /*0a8a*/ 	.byte	0xff
	.zero		1


	//   ....[152]....
        /*0a8c*/ 	.word	0x00009750
        /*0a90*/ 	.word	0x00000002
        /*0a94*/ 	.word	0x00000080
        /*0a98*/ 	.short	0x010a
        /*0a9a*/ 	.byte	0xff
	.zero		1


	//   ....[153]....
        /*0a9c*/ 	.word	0x000097a0
        /*0aa0*/ 	.word	0x00000003
        /*0aa4*/ 	.word	0x00000080
        /*0aa8*/ 	.short	0x010a
        /*0aaa*/ 	.byte	0xff
	.zero		1


	//----- nvinfo : EIATTR_NUM_MBARRIERS
	.align		4
.L_47:
        /*0aac*/ 	.byte	0x03, 0x38
        /*0aae*/ 	.short	0x002a


	//----- nvinfo : EIATTR_EXIT_INSTR_OFFSETS
	.align		4
        /*0ab0*/ 	.byte	0x04, 0x1c
        /*0ab2*/ 	.short	(.L_49 - .L_48)


	//   ....[0]....
.L_48:
        /*0ab4*/ 	.word	0x00002eb0


	//   ....[1]....
        /*0ab8*/ 	.word	0x000033c0


	//   ....[2]....
        /*0abc*/ 	.word	0x00003420


	//   ....[3]....
        /*0ac0*/ 	.word	0x000043a0


	//   ....[4]....
        /*0ac4*/ 	.word	0x00005520


	//   ....[5]....
        /*0ac8*/ 	.word	0x00005560


	//   ....[6]....
        /*0acc*/ 	.word	0x00008990


	//   ....[7]....
        /*0ad0*/ 	.word	0x00008a00


	//   ....[8]....
        /*0ad4*/ 	.word	0x00008a30


	//   ....[9]....
        /*0ad8*/ 	.word	0x00008ab0


	//----- nvinfo : EIATTR_MAX_THREADS
	.align		4
.L_49:
        /*0adc*/ 	.byte	0x04, 0x05
        /*0ade*/ 	.short	(.L_51 - .L_50)
.L_50:
        /*0ae0*/ 	.word	0x00000100
        /*0ae4*/ 	.word	0x00000001
        /*0ae8*/ 	.word	0x00000001


	//----- nvinfo : EIATTR_CRS_STACK_SIZE
	.align		4
.L_51:
        /*0aec*/ 	.byte	0x04, 0x1e
        /*0aee*/ 	.short	(.L_53 - .L_52)
.L_52:
        /*0af0*/ 	.word	0x00000000


	//----- nvinfo : EIATTR_CBANK_PARAM_SIZE
	.align		4
.L_53:
        /*0af4*/ 	.byte	0x03, 0x19
        /*0af6*/ 	.short	0x0800


	//----- nvinfo : EIATTR_PARAM_CBANK
	.align		4
        /*0af8*/ 	.byte	0x04, 0x0a
        /*0afa*/ 	.short	(.L_55 - .L_54)
	.align		4
.L_54:
        /*0afc*/ 	.word	index@(.nv.constant0._ZN7cutlass13device_kernelINS_4gemm6kernel13GemmUniversalIN4cute5tupleIJiiiiEEENS1_10collective13CollectiveMmaINS1_35MainloopSm100TmaUmmaWarpSpecializedILi8ELi2ELi4ENS5_IJNS4_1CILi2EEENSA_ILi4EEENSA_ILi1EEEEEEEENS5_IJNSA_ILi64EEENSA_ILi128EEESG_EEENS_6half_tENS5_IJlSD_lEEESJ_SK_NS4_8TiledMMAINS4_8MMA_AtomIJNS4_20SM100_MMA_F16BF16_SSISJ_SJ_fLi64ELi128ELNS4_4UMMA5MajorE0ELSP_0ELNSO_7ScaleInE0ELSQ_0EEEEEENS4_6LayoutINS5_IJSD_SD_SD_EEENS5_IJNSA_ILi0EEESV_SV_EEEEENS5_IJNS4_10UnderscoreESY_SY_EEEEENS4_23SM90_TMA_LOAD_MULTICASTENS4_14ComposedLayoutINS4_7SwizzleILi3ELi4ELi3EEENS4_18smem_ptr_flag_bitsILi16EEENST_INS5_IJNSA_ILi8EEESG_EEENS5_IJSG_SD_EEEEEEEvNS4_8identityES11_S1B_vS1C_EENS_8epilogue10collective18CollectiveEpilogueINS1E_23Sm100TmaWarpSpecializedILi4ELi2ELi16ELb1ELb0EEEJSI_NS5_IJNST_ISG_SD_EENST_INSA_ILi32EEESD_EEEEESJ_SK_SJ_SK_NS1E_6fusion15FusionCallbacksIS1I_NS1N_17LinearCombinationISJ_fSJ_fLNS_15FloatRoundStyleE2EEESI_S1M_JEEENS4_5SM1004TMEM4LOAD26SM100_TMEM_LOAD_16dp256b4xENS4_13SM90_TMA_LOADENS12_INS13_ILi2ELi4ELi3EEES16_NST_INS5_IJS17_S1K_EEENS5_IJS1K_SD_EEEEEEENS4_17SM75_U32x4_LDSM_NENS4_14SM90_TMA_STOREES22_NS4_17SM90_U32x4_STSM_NENS4_39AutoVectorizingCopyWithAssumedAlignmentILi128EEEEEEvvEEEEvNT_6ParamsE)
        /*0b00*/ 	.short	0x0380
        /*0b02*/ 	.short	0x0800


	//----- nvinfo : EIATTR_SW_WAR
	.align		4
.L_55:
        /*0b04*/ 	.byte	0x04, 0x36
        /*0b06*/ 	.short	(.L_57 - .L_56)
.L_56:
        /*0b08*/ 	.word	0x00000008
.L_57:


//--------------------- .nv.callgraph             --------------------------
	.section	.nv.callgraph,"",@"SHT_CUDA_CALLGRAPH"
	.align	4
	.sectionentsize	8
	.align		4
        /*0000*/ 	.word	0x00000000
	.align		4
        /*0004*/ 	.word	0xffffffff
	.align		4
        /*0008*/ 	.word	index@(_ZN7cutlass13device_kernelINS_4gemm6kernel13GemmUniversalIN4cute5tupleIJiiiiEEENS1_10collective13CollectiveMmaINS1_35MainloopSm100TmaUmmaWarpSpecializedILi8ELi2ELi4ENS5_IJNS4_1CILi2EEENSA_ILi4EEENSA_ILi1EEEEEEEENS5_IJNSA_ILi64EEENSA_ILi128EEESG_EEENS_6half_tENS5_IJlSD_lEEESJ_SK_NS4_8TiledMMAINS4_8MMA_AtomIJNS4_20SM100_MMA_F16BF16_SSISJ_SJ_fLi64ELi128ELNS4_4UMMA5MajorE0ELSP_0ELNSO_7ScaleInE0ELSQ_0EEEEEENS4_6LayoutINS5_IJSD_SD_SD_EEENS5_IJNSA_ILi0EEESV_SV_EEEEENS5_IJNS4_10UnderscoreESY_SY_EEEEENS4_23SM90_TMA_LOAD_MULTICASTENS4_14ComposedLayoutINS4_7SwizzleILi3ELi4ELi3EEENS4_18smem_ptr_flag_bitsILi16EEENST_INS5_IJNSA_ILi8EEESG_EEENS5_IJSG_SD_EEEEEEEvNS4_8identityES11_S1B_vS1C_EENS_8epilogue10collective18CollectiveEpilogueINS1E_23Sm100TmaWarpSpecializedILi4ELi2ELi16ELb1ELb0EEEJSI_NS5_IJNST_ISG_SD_EENST_INSA_ILi32EEESD_EEEEESJ_SK_SJ_SK_NS1E_6fusion15FusionCallbacksIS1I_NS1N_17LinearCombinationISJ_fSJ_fLNS_15FloatRoundStyleE2EEESI_S1M_JEEENS4_5SM1004TMEM4LOAD26SM100_TMEM_LOAD_16dp256b4xENS4_13SM90_TMA_LOADENS12_INS13_ILi2ELi4ELi3EEES16_NST_INS5_IJS17_S1K_EEENS5_IJS1K_SD_EEEEEEENS4_17SM75_U32x4_LDSM_NENS4_14SM90_TMA_STOREES22_NS4_17SM90_U32x4_STSM_NENS4_39AutoVectorizingCopyWithAssumedAlignmentILi128EEEEEEvvEEEEvNT_6ParamsE)
	.align		4
        /*000c*/ 	.word	index@(__assertfail)
	.align		4
        /*0010*/ 	.word	0x00000000
	.align		4
        /*0014*/ 	.word	0xfffffffe
	.align		4
        /*0018*/ 	.word	0x00000000
	.align		4
        /*001c*/ 	.word	0xfffffffd
	.align		4
        /*0020*/ 	.word	0x00000000
	.align		4
        /*0024*/ 	.word	0xfffffffc


//--------------------- .nv.constant4             --------------------------
	.section	.nv.constant4,"a",@progbits
	.align	8
	.align		8
.nv.constant4:
        /*0000*/ 	.dword	__assertfail
	.align		8
        /*0008*/ 	.dword	__unnamed_1
	.align		8
        /*0010*/ 	.dword	__unnamed_2
	.align		8
        /*0018*/ 	.dword	_ZN40_INTERNAL_c56a51a5_4_k_cu_befe7606_272964cuda3std3__45__cpo5beginE
	.align		8
        /*0020*/ 	.dword	_ZN40_INTERNAL_c56a51a5_4_k_cu_befe7606_272964cuda3std3__45__cpo3endE
	.align		8
        /*0028*/ 	.dword	_ZN40_INTERNAL_c56a51a5_4_k_cu_befe7606_272964cuda3std3__45__cpo6cbeginE
	.align		8
        /*0030*/ 	.dword	_ZN40_INTERNAL_c56a51a5_4_k_cu_befe7606_272964cuda3std3__45__cpo4cendE
	.align		8
        /*0038*/ 	.dword	_ZN40_INTERNAL_c56a51a5_4_k_cu_befe7606_272964cuda3std3__442_GLOBAL__N__c56a51a5_4_k_cu_befe7606_272966ignoreE
	.align		8
        /*0040*/ 	.dword	_ZN40_INTERNAL_c56a51a5_4_k_cu_befe7606_272964cuda3std3__419piecewise_constructE
	.align		8
        /*0048*/ 	.dword	_ZN40_INTERNAL_c56a51a5_4_k_cu_befe7606_272964cuda3std3__48in_placeE
	.align		8
        /*0050*/ 	.dword	_ZN40_INTERNAL_c56a51a5_4_k_cu_befe7606_272964cuda3std6ranges3__45__cpo4swapE
	.align		8
        /*0058*/ 	.dword	_ZN40_INTERNAL_c56a51a5_4_k_cu_befe7606_272964cuda3std6ranges3__45__cpo9iter_moveE
	.align		8
        /*0060*/ 	.dword	_ZN40_INTERNAL_c56a51a5_4_k_cu_befe7606_272964cute7productE
	.align		8
        /*0068*/ 	.dword	_ZN40_INTERNAL_c56a51a5_4_k_cu_befe7606_272964cute1_E
	.align		8
        /*0070*/ 	.dword	$str$25
	.align		8
        /*0078*/ 	.dword	$str$26
	.align		8
        /*0080*/ 	.dword	$str$27
	.align		8
        /*0088*/ 	.dword	$str$28


//--------------------- .text._ZN7cutlass13device_kernelINS_4gemm6kernel13GemmUniversalIN4cute5tupleIJiiiiEEENS1_10collective13CollectiveMmaINS1_35MainloopSm100TmaUmmaWarpSpecializedILi8ELi2ELi4ENS5_IJNS4_1CILi2EEENSA_ILi4EEENSA_ILi1EEEEEEEENS5_IJNSA_ILi64EEENSA_ILi128EEESG_EEENS_6half_tENS5_IJlSD_lEEESJ_SK_NS4_8TiledMMAINS4_8MMA_AtomIJNS4_20SM100_MMA_F16BF16_SSISJ_SJ_fLi64ELi128ELNS4_4UMMA5MajorE0ELSP_0ELNSO_7ScaleInE0ELSQ_0EEEEEENS4_6LayoutINS5_IJSD_SD_SD_EEENS5_IJNSA_ILi0EEESV_SV_EEEEENS5_IJNS4_10UnderscoreESY_SY_EEEEENS4_23SM90_TMA_LOAD_MULTICASTENS4_14ComposedLayoutINS4_7SwizzleILi3ELi4ELi3EEENS4_18smem_ptr_flag_bitsILi16EEENST_INS5_IJNSA_ILi8EEESG_EEENS5_IJSG_SD_EEEEEEEvNS4_8identityES11_S1B_vS1C_EENS_8epilogue10collective18CollectiveEpilogueINS1E_23Sm100TmaWarpSpecializedILi4ELi2ELi16ELb1ELb0EEEJSI_NS5_IJNST_ISG_SD_EENST_INSA_ILi32EEESD_EEEEESJ_SK_SJ_SK_NS1E_6fusion15FusionCallbacksIS1I_NS1N_17LinearCombinationISJ_fSJ_fLNS_15FloatRoundStyleE2EEESI_S1M_JEEENS4_5SM1004TMEM4LOAD26SM100_TMEM_LOAD_16dp256b4xENS4_13SM90_TMA_LOADENS12_INS13_ILi2ELi4ELi3EEES16_NST_INS5_IJS17_S1K_EEENS5_IJS1K_SD_EEEEEEENS4_17SM75_U32x4_LDSM_NENS4_14SM90_TMA_STOREES22_NS4_17SM90_U32x4_STSM_NENS4_39AutoVectorizingCopyWithAssumedAlignmentILi128EEEEEEvvEEEEvNT_6ParamsE --------------------------
	.section	.text._ZN7cutlass13device_kernelINS_4gemm6kernel13GemmUniversalIN4cute5tupleIJiiiiEEENS1_10collective13CollectiveMmaINS1_35MainloopSm100TmaUmmaWarpSpecializedILi8ELi2ELi4ENS5_IJNS4_1CILi2EEENSA_ILi4EEENSA_ILi1EEEEEEEENS5_IJNSA_ILi64EEENSA_ILi128EEESG_EEENS_6half_tENS5_IJlSD_lEEESJ_SK_NS4_8TiledMMAINS4_8MMA_AtomIJNS4_20SM100_MMA_F16BF16_SSISJ_SJ_fLi64ELi128ELNS4_4UMMA5MajorE0ELSP_0ELNSO_7ScaleInE0ELSQ_0EEEEEENS4_6LayoutINS5_IJSD_SD_SD_EEENS5_IJNSA_ILi0EEESV_SV_EEEEENS5_IJNS4_10UnderscoreESY_SY_EEEEENS4_23SM90_TMA_LOAD_MULTICASTENS4_14ComposedLayoutINS4_7SwizzleILi3ELi4ELi3EEENS4_18smem_ptr_flag_bitsILi16EEENST_INS5_IJNSA_ILi8EEESG_EEENS5_IJSG_SD_EEEEEEEvNS4_8identityES11_S1B_vS1C_EENS_8epilogue10collective18CollectiveEpilogueINS1E_23Sm100TmaWarpSpecializedILi4ELi2ELi16ELb1ELb0EEEJSI_NS5_IJNST_ISG_SD_EENST_INSA_ILi32EEESD_EEEEESJ_SK_SJ_SK_NS1E_6fusion15FusionCallbacksIS1I_NS1N_17LinearCombinationISJ_fSJ_fLNS_15FloatRoundStyleE2EEESI_S1M_JEEENS4_5SM1004TMEM4LOAD26SM100_TMEM_LOAD_16dp256b4xENS4_13SM90_TMA_LOADENS12_INS13_ILi2ELi4ELi3EEES16_NST_INS5_IJS17_S1K_EEENS5_IJS1K_SD_EEEEEEENS4_17SM75_U32x4_LDSM_NENS4_14SM90_TMA_STOREES22_NS4_17SM90_U32x4_STSM_NENS4_39AutoVectorizingCopyWithAssumedAlignmentILi128EEEEEEvvEEEEvNT_6ParamsE,"ax",@progbits
	.align	128
.text._ZN7cutlass13device_kernelINS_4gemm6kernel13GemmUniversalIN4cute5tupleIJiiiiEEENS1_10collective13CollectiveMmaINS1_35MainloopSm100TmaUmmaWarpSpecializedILi8ELi2ELi4ENS5_IJNS4_1CILi2EEENSA_ILi4EEENSA_ILi1EEEEEEEENS5_IJNSA_ILi64EEENSA_ILi128EEESG_EEENS_6half_tENS5_IJlSD_lEEESJ_SK_NS4_8TiledMMAINS4_8MMA_AtomIJNS4_20SM100_MMA_F16BF16_SSISJ_SJ_fLi64ELi128ELNS4_4UMMA5MajorE0ELSP_0ELNSO_7ScaleInE0ELSQ_0EEEEEENS4_6LayoutINS5_IJSD_SD_SD_EEENS5_IJNSA_ILi0EEESV_SV_EEEEENS5_IJNS4_10UnderscoreESY_SY_EEEEENS4_23SM90_TMA_LOAD_MULTICASTENS4_14ComposedLayoutINS4_7SwizzleILi3ELi4ELi3EEENS4_18smem_ptr_flag_bitsILi16EEENST_INS5_IJNSA_ILi8EEESG_EEENS5_IJSG_SD_EEEEEEEvNS4_8identityES11_S1B_vS1C_EENS_8epilogue10collective18CollectiveEpilogueINS1E_23Sm100TmaWarpSpecializedILi4ELi2ELi16ELb1ELb0EEEJSI_NS5_IJNST_ISG_SD_EENST_INSA_ILi32EEESD_EEEEESJ_SK_SJ_SK_NS1E_6fusion15FusionCallbacksIS1I_NS1N_17LinearCombinationISJ_fSJ_fLNS_15FloatRoundStyleE2EEESI_S1M_JEEENS4_5SM1004TMEM4LOAD26SM100_TMEM_LOAD_16dp256b4xENS4_13SM90_TMA_LOADENS12_INS13_ILi2ELi4ELi3EEES16_NST_INS5_IJS17_S1K_EEENS5_IJS1K_SD_EEEEEEENS4_17SM75_U32x4_LDSM_NENS4_14SM90_TMA_STOREES22_NS4_17SM90_U32x4_STSM_NENS4_39AutoVectorizingCopyWithAssumedAlignmentILi128EEEEEEvvEEEEvNT_6ParamsE:
        .type           _ZN7cutlass13device_kernelINS_4gemm6kernel13GemmUniversalIN4cute5tupleIJiiiiEEENS1_10collective13CollectiveMmaINS1_35MainloopSm100TmaUmmaWarpSpecializedILi8ELi2ELi4ENS5_IJNS4_1CILi2EEENSA_ILi4EEENSA_ILi1EEEEEEEENS5_IJNSA_ILi64EEENSA_ILi128EEESG_EEENS_6half_tENS5_IJlSD_lEEESJ_SK_NS4_8TiledMMAINS4_8MMA_AtomIJNS4_20SM100_MMA_F16BF16_SSISJ_SJ_fLi64ELi128ELNS4_4UMMA5MajorE0ELSP_0ELNSO_7ScaleInE0ELSQ_0EEEEEENS4_6LayoutINS5_IJSD_SD_SD_EEENS5_IJNSA_ILi0EEESV_SV_EEEEENS5_IJNS4_10UnderscoreESY_SY_EEEEENS4_23SM90_TMA_LOAD_MULTICASTENS4_14ComposedLayoutINS4_7SwizzleILi3ELi4ELi3EEENS4_18smem_ptr_flag_bitsILi16EEENST_INS5_IJNSA_ILi8EEESG_EEENS5_IJSG_SD_EEEEEEEvNS4_8identityES11_S1B_vS1C_EENS_8epilogue10collective18CollectiveEpilogueINS1E_23Sm100TmaWarpSpecializedILi4ELi2ELi16ELb1ELb0EEEJSI_NS5_IJNST_ISG_SD_EENST_INSA_ILi32EEESD_EEEEESJ_SK_SJ_SK_NS1E_6fusion15FusionCallbacksIS1I_NS1N_17LinearCombinationISJ_fSJ_fLNS_15FloatRoundStyleE2EEESI_S1M_JEEENS4_5SM1004TMEM4LOAD26SM100_TMEM_LOAD_16dp256b4xENS4_13SM90_TMA_LOADENS12_INS13_ILi2ELi4ELi3EEES16_NST_INS5_IJS17_S1K_EEENS5_IJS1K_SD_EEEEEEENS4_17SM75_U32x4_LDSM_NENS4_14SM90_TMA_STOREES22_NS4_17SM90_U32x4_STSM_NENS4_39AutoVectorizingCopyWithAssumedAlignmentILi128EEEEEEvvEEEEvNT_6ParamsE,@function
        .size           _ZN7cutlass13device_kernelINS_4gemm6kernel13GemmUniversalIN4cute5tupleIJiiiiEEENS1_10collective13CollectiveMmaINS1_35MainloopSm100TmaUmmaWarpSpecializedILi8ELi2ELi4ENS5_IJNS4_1CILi2EEENSA_ILi4EEENSA_ILi1EEEEEEEENS5_IJNSA_ILi64EEENSA_ILi128EEESG_EEENS_6half_tENS5_IJlSD_lEEESJ_SK_NS4_8TiledMMAINS4_8MMA_AtomIJNS4_20SM100_MMA_F16BF16_SSISJ_SJ_fLi64ELi128ELNS4_4UMMA5MajorE0ELSP_0ELNSO_7ScaleInE0ELSQ_0EEEEEENS4_6LayoutINS5_IJSD_SD_SD_EEENS5_IJNSA_ILi0EEESV_SV_EEEEENS5_IJNS4_10UnderscoreESY_SY_EEEEENS4_23SM90_TMA_LOAD_MULTICASTENS4_14ComposedLayoutINS4_7SwizzleILi3ELi4ELi3EEENS4_18smem_ptr_flag_bitsILi16EEENST_INS5_IJNSA_ILi8EEESG_EEENS5_IJSG_SD_EEEEEEEvNS4_8identityES11_S1B_vS1C_EENS_8epilogue10collective18CollectiveEpilogueINS1E_23Sm100TmaWarpSpecializedILi4ELi2ELi16ELb1ELb0EEEJSI_NS5_IJNST_ISG_SD_EENST_INSA_ILi32EEESD_EEEEESJ_SK_SJ_SK_NS1E_6fusion15FusionCallbacksIS1I_NS1N_17LinearCombinationISJ_fSJ_fLNS_15FloatRoundStyleE2EEESI_S1M_JEEENS4_5SM1004TMEM4LOAD26SM100_TMEM_LOAD_16dp256b4xENS4_13SM90_TMA_LOADENS12_INS13_ILi2ELi4ELi3EEES16_NST_INS5_IJS17_S1K_EEENS5_IJS1K_SD_EEEEEEENS4_17SM75_U32x4_LDSM_NENS4_14SM90_TMA_STOREES22_NS4_17SM90_U32x4_STSM_NENS4_39AutoVectorizingCopyWithAssumedAlignmentILi128EEEEEEvvEEEEvNT_6ParamsE,(.L_x_196 - _ZN7cutlass13device_kernelINS_4gemm6kernel13GemmUniversalIN4cute5tupleIJiiiiEEENS1_10collective13CollectiveMmaINS1_35MainloopSm100TmaUmmaWarpSpecializedILi8ELi2ELi4ENS5_IJNS4_1CILi2EEENSA_ILi4EEENSA_ILi1EEEEEEEENS5_IJNSA_ILi64EEENSA_ILi128EEESG_EEENS_6half_tENS5_IJlSD_lEEESJ_SK_NS4_8TiledMMAINS4_8MMA_AtomIJNS4_20SM100_MMA_F16BF16_SSISJ_SJ_fLi64ELi128ELNS4_4UMMA5MajorE0ELSP_0ELNSO_7ScaleInE0ELSQ_0EEEEEENS4_6LayoutINS5_IJSD_SD_SD_EEENS5_IJNSA_ILi0EEESV_SV_EEEEENS5_IJNS4_10UnderscoreESY_SY_EEEEENS4_23SM90_TMA_LOAD_MULTICASTENS4_14ComposedLayoutINS4_7SwizzleILi3ELi4ELi3EEENS4_18smem_ptr_flag_bitsILi16EEENST_INS5_IJNSA_ILi8EEESG_EEENS5_IJSG_SD_EEEEEEEvNS4_8identityES11_S1B_vS1C_EENS_8epilogue10collective18CollectiveEpilogueINS1E_23Sm100TmaWarpSpecializedILi4ELi2ELi16ELb1ELb0EEEJSI_NS5_IJNST_ISG_SD_EENST_INSA_ILi32EEESD_EEEEESJ_SK_SJ_SK_NS1E_6fusion15FusionCallbacksIS1I_NS1N_17LinearCombinationISJ_fSJ_fLNS_15FloatRoundStyleE2EEESI_S1M_JEEENS4_5SM1004TMEM4LOAD26SM100_TMEM_LOAD_16dp256b4xENS4_13SM90_TMA_LOADENS12_INS13_ILi2ELi4ELi3EEES16_NST_INS5_IJS17_S1K_EEENS5_IJS1K_SD_EEEEEEENS4_17SM75_U32x4_LDSM_NENS4_14SM90_TMA_STOREES22_NS4_17SM90_U32x4_STSM_NENS4_39AutoVectorizingCopyWithAssumedAlignmentILi128EEEEEEvvEEEEvNT_6ParamsE)
        .other          _ZN7cutlass13device_kernelINS_4gemm6kernel13GemmUniversalIN4cute5tupleIJiiiiEEENS1_10collective13CollectiveMmaINS1_35MainloopSm100TmaUmmaWarpSpecializedILi8ELi2ELi4ENS5_IJNS4_1CILi2EEENSA_ILi4EEENSA_ILi1EEEEEEEENS5_IJNSA_ILi64EEENSA_ILi128EEESG_EEENS_6half_tENS5_IJlSD_lEEESJ_SK_NS4_8TiledMMAINS4_8MMA_AtomIJNS4_20SM100_MMA_F16BF16_SSISJ_SJ_fLi64ELi128ELNS4_4UMMA5MajorE0ELSP_0ELNSO_7ScaleInE0ELSQ_0EEEEEENS4_6LayoutINS5_IJSD_SD_SD_EEENS5_IJNSA_ILi0EEESV_SV_EEEEENS5_IJNS4_10UnderscoreESY_SY_EEEEENS4_23SM90_TMA_LOAD_MULTICASTENS4_14ComposedLayoutINS4_7SwizzleILi3ELi4ELi3EEENS4_18smem_ptr_flag_bitsILi16EEENST_INS5_IJNSA_ILi8EEESG_EEENS5_IJSG_SD_EEEEEEEvNS4_8identityES11_S1B_vS1C_EENS_8epilogue10collective18CollectiveEpilogueINS1E_23Sm100TmaWarpSpecializedILi4ELi2ELi16ELb1ELb0EEEJSI_NS5_IJNST_ISG_SD_EENST_INSA_ILi32EEESD_EEEEESJ_SK_SJ_SK_NS1E_6fusion15FusionCallbacksIS1I_NS1N_17LinearCombinationISJ_fSJ_fLNS_15FloatRoundStyleE2EEESI_S1M_JEEENS4_5SM1004TMEM4LOAD26SM100_TMEM_LOAD_16dp256b4xENS4_13SM90_TMA_LOADENS12_INS13_ILi2ELi4ELi3EEES16_NST_INS5_IJS17_S1K_EEENS5_IJS1K_SD_EEEEEEENS4_17SM75_U32x4_LDSM_NENS4_14SM90_TMA_STOREES22_NS4_17SM90_U32x4_STSM_NENS4_39AutoVectorizingCopyWithAssumedAlignmentILi128EEEEEEvvEEEEvNT_6ParamsE,@"STO_CUDA_ENTRY STV_DEFAULT"
_ZN7cutlass13device_kernelINS_4gemm6kernel13GemmUniversalIN4cute5tupleIJiiiiEEENS1_10collective13CollectiveMmaINS1_35MainloopSm100TmaUmmaWarpSpecializedILi8ELi2ELi4ENS5_IJNS4_1CILi2EEENSA_ILi4EEENSA_ILi1EEEEEEEENS5_IJNSA_ILi64EEENSA_ILi128EEESG_EEENS_6half_tENS5_IJlSD_lEEESJ_SK_NS4_8TiledMMAINS4_8MMA_AtomIJNS4_20SM100_MMA_F16BF16_SSISJ_SJ_fLi64ELi128ELNS4_4UMMA5MajorE0ELSP_0ELNSO_7ScaleInE0ELSQ_0EEEEEENS4_6LayoutINS5_IJSD_SD_SD_EEENS5_IJNSA_ILi0EEESV_SV_EEEEENS5_IJNS4_10UnderscoreESY_SY_EEEEENS4_23SM90_TMA_LOAD_MULTICASTENS4_14ComposedLayoutINS4_7SwizzleILi3ELi4ELi3EEENS4_18smem_ptr_flag_bitsILi16EEENST_INS5_IJNSA_ILi8EEESG_EEENS5_IJSG_SD_EEEEEEEvNS4_8identityES11_S1B_vS1C_EENS_8epilogue10collective18CollectiveEpilogueINS1E_23Sm100TmaWarpSpecializedILi4ELi2ELi16ELb1ELb0EEEJSI_NS5_IJNST_ISG_SD_EENST_INSA_ILi32EEESD_EEEEESJ_SK_SJ_SK_NS1E_6fusion15FusionCallbacksIS1I_NS1N_17LinearCombinationISJ_fSJ_fLNS_15FloatRoundStyleE2EEESI_S1M_JEEENS4_5SM1004TMEM4LOAD26SM100_TMEM_LOAD_16dp256b4xENS4_13SM90_TMA_LOADENS12_INS13_ILi2ELi4ELi3EEES16_NST_INS5_IJS17_S1K_EEENS5_IJS1K_SD_EEEEEEENS4_17SM75_U32x4_LDSM_NENS4_14SM90_TMA_STOREES22_NS4_17SM90_U32x4_STSM_NENS4_39AutoVectorizingCopyWithAssumedAlignmentILi128EEEEEEvvEEEEvNT_6ParamsE:
[----:B------:R-:W1:Y:S01]  /*0000*/  LDC R1, c[0x0][0x37c] ;  /* 0x0000df00ff017b82 */ /* 0x000e620000000800 */
[----:B------:R-:W2:Y:S01]  /*0010*/  S2R R60, SR_TID.X ;  /* 0x00000000003c7919 */ /* 0x000ea20000002100 */
[----:B------:R-:W3:Y:S01]  /*0020*/  LDCU.64 UR8, c[0x0][0x890] ;  /* 0x00011200ff0877ac */ /* 0x000ee20008000a00 */
[----:B------:R-:W-:Y:S02]  /*0030*/  PRMT R49, RZ, 0x7610, R49 ;  /* 0x00007610ff317816 */ /* 0x000fe40000000031 */
[----:B------:R-:W-:Y:S02]  /*0040*/  ELECT P3, URZ, PT ;  /* 0x0000000000ff782f */ /* 0x000fe40003860000 */
[----:B---3--:R-:W-:-:S04]  /*0050*/  ISETP.NE.U32.AND P0, PT, RZ, UR8, PT ;  /* 0x00000008ff007c0c */ /* 0x008fc8000bf05070 */
[----:B------:R-:W-:Y:S02]  /*0060*/  ISETP.NE.AND.EX P1, PT, RZ, UR9, PT, P0 ;  /* 0x00000009ff007c0c */ /* 0x000fe4000bf25300 */
[----:B--2---:R-:W-:-:S05]  /*0070*/  SHF.R.U32.HI R50, RZ, 0x5, R60 ;  /* 0x00000005ff327819 */ /* 0x004fca000001163c */
[----:B------:R-:W2:Y:S02]  /*0080*/  SHFL.IDX PT, R0, R50, RZ, 0x1f ;  /* 0x00001fff32007589 */ /* 0x000ea400000e0000 */
[----:B--2---:R-:W-:-:S04]  /*0090*/  R2UR UR17, R0 ;  /* 0x00000000001172ca */ /* 0x004fc800000e0000 */
[----:B-1----:R-:W-:Y:S05]  /*00a0*/  @P1 BRA `(.L_x_0) ;  /* 0x0000000000301947 */ /* 0x002fea0003800000 */
[----:B------:R-:W1:Y:S02]  /*00b0*/  LDCU.64 UR4, c[0x0][0x888] ;  /* 0x00011100ff0477ac */ /* 0x000e640008000a00 */
[----:B-1----:R-:W-:-:S04]  /*00c0*/  UISETP.NE.U32.AND UP0, UPT, UR4, URZ, UPT ;  /* 0x000000ff0400728c */ /* 0x002fc8000bf05070 */
[----:B------:R-:W-:-:S09]  /*00d0*/  UISETP.NE.AND.EX UP0, UPT, UR5, URZ, UPT, UP0 ;  /* 0x000000ff0500728c */ /* 0x000fd2000bf05300 */
[----:B------:R-:W-:Y:S05]  /*00e0*/  BRA.U !UP0, `(.L_x_1) ;  /* 0x0000000108147547 */ /* 0x000fea000b800000 */
[----:B------:R-:W1:Y:S01]  /*00f0*/  LDC.64 R2, c[0x0][0x888] ;  /* 0x00022200ff027b82 */ /* 0x000e620000000a00 */
[----:B------:R-:W1:Y:S02]  /*0100*/  LDCU.64 UR4, c[0x0][0x358] ;  /* 0x00006b00ff0477ac */ /* 0x000e640008000a00 */
[----:B-1----:R1:W5:Y:S01]  /*0110*/  LDG.E R27, desc[UR4][R2.64] ;  /* 0x00000004021b7981 */ /* 0x002362000c1e1900 */
[----:B------:R-:W-:Y:S01]  /*0120*/  HFMA2 R49, -RZ, RZ, 0, 5.9604644775390625e-08 ;  /* 0x00000001ff317431 */ /* 0x000fe200000001ff */
[----:B------:R-:W-:Y:S05]  /*0130*/  BRA `(.L_x_0) ;  /* 0x00000000000c7947 */ /* 0x000fea0003800000 */
.L_x_1:
[----:B------:R-:W1:Y:S01]  /*0140*/  LDCU UR4, c[0x0][0x880] ;  /* 0x00011000ff0477ac */ /* 0x000e620008000800 */
[----:B------:R-:W-:Y:S01]  /*0150*/  HFMA2 R49, -RZ, RZ, 0, 5.9604644775390625e-08 ;  /* 0x00000001ff317431 */ /* 0x000fe200000001ff */
[----:B-1----:R-:W-:-:S07]  /*0160*/  MOV R27, UR4 ;  /* 0x00000004001b7c02 */ /* 0x002fce0008000f00 */
.L_x_0:
[----:B------:R-:W2:Y:S02]  /*0170*/  LDCU.64 UR4, c[0x0][0x8b0] ;  /* 0x00011600ff0477ac */ /* 0x000ea40008000a00 */
[----:B--2---:R-:W-:-:S04]  /*0180*/  UISETP.NE.U32.AND UP0, UPT, UR4, URZ, UPT ;  /* 0x000000ff0400728c */ /* 0x004fc8000bf05070 */
[----:B------:R-:W-:-:S09]  /*0190*/  UISETP.NE.AND.EX UP0, UPT, UR5, URZ, UPT, UP0 ;  /* 0x000000ff0500728c */ /* 0x000fd2000bf05300 */
[----:B------:R-:W-:Y:S05]  /*01a0*/  BRA.U UP0, `(.L_x_2) ;  /* 0x0000000100287547 */ /* 0x000fea000b800000 */
[----:B------:R-:W2:Y:S02]  /*01b0*/  LDCU.64 UR4, c[0x0][0x8a8] ;  /* 0x00011500ff0477ac */ /* 0x000ea40008000a00 */
[----:B--2---:R-:W-:-:S04]  /*01c0*/  UISETP.NE.U32.AND UP0, UPT, UR4, URZ, UPT ;  /* 0x000000ff0400728c */ /* 0x004fc8000bf05070 */
[----:B------:R-:W-:-:S09]  /*01d0*/  UISETP.NE.AND.EX UP0, UPT, UR5, URZ, UPT, UP0 ;  /* 0x000000ff0500728c */ /* 0x000fd2000bf05300 */
[----:B------:R-:W-:Y:S05]  /*01e0*/  BRA.U !UP0, `(.L_x_3) ;  /* 0x0000000108107547 */ /* 0x000fea000b800000 */
[----:B------:R-:W2:Y:S01]  /*01f0*/  LDC.64 R24, c[0x0][0x8a8] ;  /* 0x00022a00ff187b82 */ /* 0x000ea20000000a00 */
[----:B------:R-:W2:Y:S02]  /*0200*/  LDCU.64 UR4, c[0x0][0x358] ;  /* 0x00006b00ff0477ac */ /* 0x000ea40008000a00 */
[----:B--2---:R2:W5:Y:S01]  /*0210*/  LDG.E R24, desc[UR4][R24.64] ;  /* 0x0000000418187981 */ /* 0x004562000c1e1900 */
[----:B------:R-:W-:Y:S05]  /*0220*/  BRA `(.L_x_2) ;  /* 0x0000000000087947 */ /* 0x000fea0003800000 */
.L_x_3:
[----:B------:R-:W2:Y:S02]  /*0230*/  LDCU UR4, c[0x0][0x8a0] ;  /* 0x00011400ff0477ac */ /* 0x000ea40008000800 */
[----:B--2---:R-:W-:Y:S02]  /*0240*/  MOV R24, UR4 ;  /* 0x0000000400187c02 */ /* 0x004fe40008000f00 */
.L_x_2:
[----:B------:R-:W-:Y:S01]  /*0250*/  IMAD.U32 R0, RZ, RZ, UR17 ;  /* 0x00000011ff007e24 */ /* 0x000fe2000f8e00ff */
[----:B------:R-:W-:Y:S04]  /*0260*/  BSSY.RECONVERGENT B0, `(.L_x_4) ;  /* 0x000000c000007945 */ /* 0x000fe80003800200 */
[C---:B------:R-:W-:Y:S02]  /*0270*/  ISETP.NE.OR P2, PT, R0.reuse, 0x1, !P3 ;  /* 0x000000010000780c */ /* 0x040fe40005f45670 */
[----:B------:R-:W-:-:S11]  /*0280*/  ISETP.NE.OR P1, PT, R0, 0x3, !P3 ;  /* 0x000000030000780c */ /* 0x000fd60005f25670 */
[----:B------:R-:W-:Y:S05]  /*0290*/  @P2 BRA `(.L_x_5) ;  /* 0x0000000000202947 */ /* 0x000fea0003800000 */
[----:B------:R-:W3:Y:S02]  /*02a0*/  LDCU.64 UR4, c[0x0][0x348] ;  /* 0x00006900ff0477ac */ /* 0x000ee40008000a00 */
[----:B---3--:R-:W-:Y:S02]  /*02b0*/  UIADD3 UR6, UP1, UPT, UR4, 0x80, URZ ;  /* 0x0000008004067890 */ /* 0x008fe4000ff3e0ff */
[----:B------:R-:W-:Y:S02]  /*02c0*/  UIADD3 UR4, UP0, UPT, UR4, 0x180, URZ ;  /* 0x0000018004047890 */ /* 0x000fe4000ff1e0ff */
[----:B------:R-:W-:Y:S02]  /*02d0*/  UIADD3.X UR7, UPT, UPT, URZ, UR5, URZ, UP1, !UPT ;  /* 0x00000005ff077290 */ /* 0x000fe40008ffe4ff */
[----:B------:R-:W-:-:S07]  /*02e0*/  UIADD3.X UR5, UPT, UPT, URZ, UR5, URZ, UP0, !UPT ;  /* 0x00000005ff057290 */ /* 0x000fce00087fe4ff */
[----:B------:R3:W-:Y:S02]  /*02f0*/  UTMACCTL.PF [UR6] ;  /* 0x00000000060079b9 */ /* 0x0007e40008040000 */
[----:B------:R3:W-:Y:S02]  /*0300*/  UTMACCTL.PF [UR4] ;  /* 0x00000000040079b9 */ /* 0x0007e40008040000 */
[----:B---3--:R-:W-:Y:S01]  /*0310*/  NOP ;  /* 0x0000000000007918 */ /* 0x008fe20000000000 */
.L_x_5:
[----:B------:R-:W-:Y:S05]  /*0320*/  BSYNC.RECONVERGENT B0 ;  /* 0x0000000000007941 */ /* 0x000fea0003800200 */
.L_x_4:
[----:B------:R-:W-:Y:S04]  /*0330*/  BSSY.RECONVERGENT B0, `(.L_x_6) ;  /* 0x000000a000007945 */ /* 0x000fe80003800200 */
        /* <DEDUP_REMOVED lines=9> */
.L_x_7:
[----:B------:R-:W-:Y:S05]  /*03d0*/  BSYNC.RECONVERGENT B0 ;  /* 0x0000000000007941 */ /* 0x000fea0003800200 */
.L_x_6:
[----:B------:R-:W3:Y:S01]  /*03e0*/  LDCU.64 UR4, c[0x0][0x888] ;  /* 0x00011100ff0477ac */ /* 0x000ee20008000a00 */
[----:B------:R-:W-:Y:S01]  /*03f0*/  ISETP.NE.AND.EX P0, PT, RZ, UR9, PT, P0 ;  /* 0x00000009ff007c0c */ /* 0x000fe2000bf05300 */
[----:B------:R-:W-:Y:S01]  /*0400*/  UPLOP3.LUT UP5, UPT, UPT, UPT, UPT, 0x80, 0x8 ;  /* 0x000000000008789c */ /* 0x000fe20003faf070 */
[----:B---3--:R-:W-:-:S04]  /*0410*/  ISETP.NE.U32.AND P1, PT, RZ, UR4, PT ;  /* 0x00000004ff007c0c */ /* 0x008fc8000bf25070 */
[----:B------:R-:W-:-:S13]  /*0420*/  ISETP.NE.AND.EX P1, PT, RZ, UR5, PT, P1 ;  /* 0x00000005ff007c0c */ /* 0x000fda000bf25310 */
[----:B------:R-:W-:Y:S05]  /*0430*/  @P1 BRA P0, `(.L_x_8) ;  /* 0x0000000000281947 */ /* 0x000fea0000000000 */
[----:B------:R-:W-:Y:S01]  /*0440*/  UISETP.NE.U32.AND UP0, UPT, UR8, URZ, UPT ;  /* 0x000000ff0800728c */ /* 0x000fe2000bf05070 */
[----:B-----5:R-:W-:Y:S01]  /*0450*/  FSETP.NEU.AND P0, PT, R27, RZ, PT ;  /* 0x000000ff1b00720b */ /* 0x020fe20003f0d000 */
[----:B------:R-:W-:Y:S02]  /*0460*/  UISETP.NE.U32.AND UP2, UPT, UR4, URZ, UPT ;  /* 0x000000ff0400728c */ /* 0x000fe4000bf45070 */
[----:B------:R-:W-:Y:S02]  /*0470*/  UISETP.NE.AND.EX UP1, UPT, UR9, URZ, UPT, UP0 ;  /* 0x000000ff0900728c */ /* 0x000fe4000bf25300 */
[----:B------:R-:W-:-:S04]  /*0480*/  UISETP.NE.AND.EX UP0, UPT, UR5, URZ, UPT, UP2 ;  /* 0x000000ff0500728c */ /* 0x000fc8000bf05320 */
[----:B------:R-:W-:-:S04]  /*0490*/  USEL UR4, URZ, 0xffffffff, UP0 ;  /* 0xffffffffff047887 */ /* 0x000fc80008000000 */
[----:B------:R-:W-:Y:S01]  /*04a0*/  VOTEU.ANY UP0, P0 ;  /* 0x0000000000ff7886 */ /* 0x000fe20000000100 */
[----:B------:R-:W-:-:S04]  /*04b0*/  @!UP1 USEL UR4, URZ, 0xffffffff, UP0 ;  /* 0xffffffffff049887 */ /* 0x000fc80008000000 */
[----:B------:R-:W-:-:S04]  /*04c0*/  ULOP3.LUT UR4, UR4, 0x1, URZ, 0xc0, !UPT ;  /* 0x0000000104047892 */ /* 0x000fc8000f8ec0ff */
[----:B------:R-:W-:-:S11]  /*04d0*/  UISETP.NE.U32.AND UP5, UPT, UR4, 0x1, UPT ;  /* 0x000000010400788c */ /* 0x000fd6000bfa5070 */
.L_x_8:
[----:B-1----:R-:W1:Y:S01]  /*04e0*/  SHFL.IDX PT, R2, R50, RZ, 0x1f ;  /* 0x00001fff32027589 */ /* 0x002e6200000e0000 */
[----:B------:R-:W-:-:S04]  /*04f0*/  UISETP.NE.AND UP0, UPT, UR17, 0x2, UPT ;  /* 0x000000021100788c */ /* 0x000fc8000bf05270 */
[----:B------:R-:W-:Y:S01]  /*0500*/  USEL UR48, URZ, 0x1, UP0 ;  /* 0x00000001ff307887 */ /* 0x000fe20008000000 */
[----:B-1----:R-:W-:-:S13]  /*0510*/  ISETP.NE.AND P0, PT, R2, RZ, PT ;  /* 0x000000ff0200720c */ /* 0x002fda0003f05270 */
[----:B------:R-:W-:Y:S05]  /*0520*/  @P0 BRA `(.L_x_9) ;  /* 0x0000000000840947 */ /* 0x000fea0003800000 */
[----:B------:R-:W-:Y:S01]  /*0530*/  ELECT P0, URZ, PT ;  /* 0x0000000000ff782f */ /* 0x000fe20003800000 */
[----:B------:R-:W-:-:S12]  /*0540*/  BSSY.RECONVERGENT B0, `(.L_x_9) ;  /* 0x000001f000007945 */ /* 0x000fd80003800200 */
[----:B------:R-:W-:Y:S05]  /*0550*/  @!P0 BRA `(.L_x_10) ;  /* 0x0000000000748947 */ /* 0x000fea0003800000 */
[----:B------:R-:W1:Y:S01]  /*0560*/  S2UR UR4, SR_CgaCtaId ;  /* 0x00000000000479c3 */ /* 0x000e620000008800 */
[----:B------:R-:W-:Y:S01]  /*0570*/  UMOV UR5, 0x400 ;  /* 0x0000040000057882 */ /* 0x000fe20000000000 */
[----:B------:R-:W-:Y:S01]  /*0580*/  UMOV UR8, 0x1 ;  /* 0x0000000100087882 */ /* 0x000fe20000000000 */
[----:B------:R-:W-:Y:S01]  /*0590*/  UMOV UR6, 0x5 ;  /* 0x0000000500067882 */ /* 0x000fe20000000000 */
[----:B------:R-:W-:-:S04]  /*05a0*/  UIADD3 UR8, UPT, UPT, -UR8, 0x100000, URZ ;  /* 0x0010000008087890 */ /* 0x000fc8000fffe1ff */
[----:B------:R-:W-:Y:S02]  /*05b0*/  USHF.L.U32 UR9, UR8, 0xb, URZ ;  /* 0x0000000b08097899 */ /* 0x000fe400080006ff */
[----:B------:R-:W-:Y:S02]  /*05c0*/  USHF.L.U32 UR8, UR8, 0x1, URZ ;  /* 0x0000000108087899 */ /* 0x000fe400080006ff */
[----:B------:R-:W-:-:S04]  /*05d0*/  UIADD3 UR6, UPT, UPT, -UR6, 0x100000, URZ ;  /* 0x0010000006067890 */ /* 0x000fc8000fffe1ff */
[----:B------:R-:W-:Y:S02]  /*05e0*/  USHF.L.U32 UR7, UR6, 0xb, URZ ;  /* 0x0000000b06077899 */ /* 0x000fe400080006ff */
[----:B------:R-:W-:Y:S02]  /*05f0*/  USHF.L.U32 UR6, UR6, 0x1, URZ ;  /* 0x0000000106067899 */ /* 0x000fe400080006ff */
[----:B-1----:R-:W-:Y:S01]  /*0600*/  ULEA UR4, UR4, UR5, 0x18 ;  /* 0x0000000504047291 */ /* 0x002fe2000f8ec0ff */
[----:B------:R-:W1:Y:S11]  /*0610*/  FENCE.VIEW.ASYNC.S ;  /* 0x00000000000073c6 */ /* 0x000e760000000000 */
[----:B-1----:R1:W3:Y:S01]  /*0620*/  SYNCS.EXCH.64 URZ, [UR4], UR8 ;  /* 0x0000000804ff75b2 */ /* 0x0022e20008000100 */
[----:B------:R1:W4:Y:S01]  /*0630*/  SYNCS.EXCH.64 URZ, [UR4+0x40], UR6 ;  /* 0x0000400604ff75b2 */ /* 0x0003220008000100 */
[----:B------:R1:W1:Y:S01]  /*0640*/  SYNCS.EXCH.64 URZ, [UR4+0x8], UR8 ;  /* 0x0000080804ff75b2 */ /* 0x0002620008000100 */
        /* <DEDUP_REMOVED lines=13> */
[----:B------:R-:W-:Y:S01]  /*0720*/  NOP ;  /* 0x0000000000007918 */ /* 0x000fe20000000000 */
.L_x_10:
[----:B-1----:R-:W-:Y:S05]  /*0730*/  BSYNC.RECONVERGENT B0 ;  /* 0x0000000000007941 */ /* 0x002fea0003800200 */
.L_x_9:
[----:B------:R-:W1:Y:S01]  /*0740*/  SHFL.IDX PT, R2, R50, RZ, 0x1f ;  /* 0x00001fff32027589 */ /* 0x000e6200000e0000 */
[----:B------:R-:W-:Y:S01]  /*0750*/  NOP ;  /* 0x0000000000007918 */ /* 0x000fe20000000000 */
[----:B-1----:R-:W-:-:S13]  /*0760*/  ISETP.NE.AND P0, PT, R2, 0x1, PT ;  /* 0x000000010200780c */ /* 0x002fda0003f05270 */
[----:B------:R-:W-:Y:S05]  /*0770*/  @P0 BRA `(.L_x_11) ;  /* 0x0000000000580947 */ /* 0x000fea0003800000 */
        /* <DEDUP_REMOVED lines=9> */
[----:B------:R-:W-:Y:S01]  /*0810*/  USHF.L.U32 UR6, UR6, 0x1, URZ ;  /* 0x0000000106067899 */ /* 0x000fe200080006ff */
[----:B------:R-:W-:Y:S01]  /*0820*/  ELECT P0, URZ, PT ;  /* 0x0000000000ff782f */ /* 0x000fe20003800000 */
[----:B-1----:R-:W-:Y:S01]  /*0830*/  ULEA UR4, UR4, UR5, 0x18 ;  /* 0x0000000504047291 */ /* 0x002fe2000f8ec0ff */
[----:B------:R-:W1:Y:S11]  /*0840*/  FENCE.VIEW.ASYNC.S ;  /* 0x00000000000073c6 */ /* 0x000e760000000000 */
[----:B-1----:R1:W1:Y:S01]  /*0850*/  SYNCS.EXCH.64 URZ, [UR4+0x80], UR8 ;  /* 0x0000800804ff75b2 */ /* 0x0022620008000100 */
        /* <DEDUP_REMOVED lines=8> */
.L_x_11:
[----:B------:R-:W2:Y:S01]  /*08e0*/  SHFL.IDX PT, R2, R50, RZ, 0x1f ;  /* 0x00001fff32027589 */ /* 0x000ea200000e0000 */
[----:B------:R-:W-:Y:S01]  /*08f0*/  NOP ;  /* 0x0000000000007918 */ /* 0x000fe20000000000 */
[----:B--2---:R-:W-:-:S13]  /*0900*/  ISETP.NE.AND P0, PT, R2, 0x3, PT ;  /* 0x000000030200780c */ /* 0x004fda0003f05270 */
[----:B------:R-:W-:Y:S05]  /*0910*/  @P0 BRA `(.L_x_12) ;  /* 0x0000000000300947 */ /* 0x000fea0003800000 */
[----:B-1----:R-:W1:Y:S01]  /*0920*/  S2UR UR4, SR_CgaCtaId ;  /* 0x00000000000479c3 */ /* 0x002e620000008800 */
[----:B------:R-:W-:Y:S01]  /*0930*/  UMOV UR6, 0x400 ;  /* 0x0000040000067882 */ /* 0x000fe20000000000 */
[----:B------:R-:W-:Y:S01]  /*0940*/  UMOV UR5, 0x20 ;  /* 0x0000002000057882 */ /* 0x000fe20000000000 */
[----:B------:R-:W-:Y:S01]  /*0950*/  ELECT P0, URZ, PT ;  /* 0x0000000000ff782f */ /* 0x000fe20003800000 */
[----:B-1----:R-:W-:Y:S02]  /*0960*/  ULEA UR6, UR4, UR6, 0x18 ;  /* 0x0000000604067291 */ /* 0x002fe4000f8ec0ff */
[----:B------:R-:W-:-:S04]  /*0970*/  UIADD3 UR4, UPT, UPT, -UR5, 0x100000, URZ ;  /* 0x0010000005047890 */ /* 0x000fc8000fffe1ff */
[----:B------:R-:W-:Y:S02]  /*0980*/  USHF.L.U32 UR5, UR4, 0xb, URZ ;  /* 0x0000000b04057899 */ /* 0x000fe400080006ff */
[----:B------:R-:W-:Y:S01]  /*0990*/  USHF.L.U32 UR4, UR4, 0x1, URZ ;  /* 0x0000000104047899 */ /* 0x000fe200080006ff */
[----:B------:R-:W1:Y:S11]  /*09a0*/  FENCE.VIEW.ASYNC.S ;  /* 0x00000000000073c6 */ /* 0x000e760000000000 */
[----:B-1----:R2:W1:Y:S01]  /*09b0*/  SYNCS.EXCH.64 URZ, [UR6+0xc0], UR4 ;  /* 0x0000c00406ff75b2 */ /* 0x0024620008000100 */
[----:B------:R2:W1:Y:S02]  /*09c0*/  SYNCS.EXCH.64 URZ, [UR6+0xc8], UR4 ;  /* 0x0000c80406ff75b2 */ /* 0x0004640008000100 */
[----:B--2---:R-:W-:Y:S01]  /*09d0*/  NOP ;  /* 0x0000000000007918 */ /* 0x004fe20000000000 */
.L_x_12:
[----:B------:R-:W2:Y:S01]  /*09e0*/  SHFL.IDX PT, R2, R50, RZ, 0x1f ;  /* 0x00001fff32027589 */ /* 0x000ea200000e0000 */
[----:B------:R-:W-:Y:S01]  /*09f0*/  NOP ;  /* 0x0000000000007918 */ /* 0x000fe20000000000 */
[----:B--2---:R-:W-:-:S13]  /*0a00*/  ISETP.NE.AND P0, PT, R2, 0x4, PT ;  /* 0x000000040200780c */ /* 0x004fda0003f05270 */
[----:B------:R-:W-:Y:S05]  /*0a10*/  @P0 BRA `(.L_x_13) ;  /* 0x00000000004c0947 */ /* 0x000fea0003800000 */
[----:B-1----:R-:W1:Y:S01]  /*0a20*/  S2UR UR6, SR_CgaCtaId ;  /* 0x00000000000679c3 */ /* 0x002e620000008800 */
[----:B------:R-:W-:Y:S01]  /*0a30*/  UMOV UR4, 0x720 ;  /* 0x0000072000047882 */ /* 0x000fe20000000000 */
[----:B------:R-:W-:Y:S01]  /*0a40*/  UMOV UR5, 0x400 ;  /* 0x0000040000057882 */ /* 0x000fe20000000000 */
[----:B------:R-:W-:Y:S01]  /*0a50*/  USEL UR4, UR4, 0x620, UP5 ;  /* 0x0000062004047887 */ /* 0x000fe2000a800000 */
[----:B------:R-:W-:Y:S01]  /*0a60*/  UMOV UR8, 0x1 ;  /* 0x0000000100087882 */ /* 0x000fe20000000000 */
[----:B------:R-:W-:Y:S01]  /*0a70*/  ELECT P0, URZ, PT ;  /* 0x0000000000ff782f */ /* 0x000fe20003800000 */
[----:B------:R-:W-:-:S04]  /*0a80*/  UIADD3 UR8, UPT, UPT, -UR8, 0x100000, URZ ;  /* 0x0010000008087890 */ /* 0x000fc8000fffe1ff */
[----:B------:R-:W-:Y:S02]  /*0a90*/  USHF.L.U32 UR9, UR8, 0xb, URZ ;  /* 0x0000000b08097899 */ /* 0x000fe400080006ff */
[----:B------:R-:W-:Y:S02]  /*0aa0*/  USHF.L.U32 UR8, UR8, 0x1, URZ ;  /* 0x0000000108087899 */ /* 0x000fe400080006ff */
[----:B-1----:R-:W-:Y:S02]  /*0ab0*/  ULEA UR6, UR6, UR5, 0x18 ;  /* 0x0000000506067291 */ /* 0x002fe4000f8ec0ff */
[----:B------:R-:W-:-:S04]  /*0ac0*/  UIADD3 UR4, UPT, UPT, -UR4, 0x100000, URZ ;  /* 0x0010000004047890 */ /* 0x000fc8000fffe1ff */
[----:B------:R-:W-:Y:S02]  /*0ad0*/  USHF.L.U32 UR5, UR4, 0xb, URZ ;  /* 0x0000000b04057899 */ /* 0x000fe400080006ff */
[----:B------:R-:W-:Y:S01]  /*0ae0*/  USHF.L.U32 UR4, UR4, 0x1, URZ ;  /* 0x0000000104047899 */ /* 0x000fe200080006ff */
[----:B------:R-:W1:Y:S03]  /*0af0*/  FENCE.VIEW.ASYNC.S ;  /* 0x00000000000073c6 */ /* 0x000e660000000000 */
[----:B-1----:R2:W1:Y:S08]  /*0b00*/  SYNCS.EXCH.64 URZ, [UR6+0xd0], UR8 ;  /* 0x0000d00806ff75b2 */ /* 0x0024700008000100 */
[----:B------:R2:W1:Y:S01]  /*0b10*/  SYNCS.EXCH.64 URZ, [UR6+0xe0], UR4 ;  /* 0x0000e00406ff75b2 */ /* 0x0004620008000100 */
[----:B------:R2:W1:Y:S01]  /*0b20*/  SYNCS.EXCH.64 URZ, [UR6+0xd8], UR8 ;  /* 0x0000d80806ff75b2 */ /* 0x0004620008000100 */
[----:B------:R2:W1:Y:S02]  /*0b30*/  SYNCS.EXCH.64 URZ, [UR6+0xe8], UR4 ;  /* 0x0000e80406ff75b2 */ /* 0x0004640008000100 */
[----:B--2---:R-:W-:Y:S01]  /*0b40*/  NOP ;  /* 0x0000000000007918 */ /* 0x004fe20000000000 */
.L_x_13:
[----:B------:R-:W2:Y:S01]  /*0b50*/  SHFL.IDX PT, R2, R50, RZ, 0x1f ;  /* 0x00001fff32027589 */ /* 0x000ea200000e0000 */
[----:B------:R-:W-:Y:S01]  /*0b60*/  NOP ;  /* 0x0000000000007918 */ /* 0x000fe20000000000 */
[----:B--2---:R-:W-:-:S13]  /*0b70*/  ISETP.NE.AND P0, PT, R2, 0x5, PT ;  /* 0x000000050200780c */ /* 0x004fda0003f05270 */
[----:B------:R-:W-:Y:S05]  /*0b80*/  @P0 BRA `(.L_x_14) ;  /* 0x0000000000580947 */ /* 0x000fea0003800000 */
[----:B-1----:R-:W1:Y:S01]  /*0b90*/  S2UR UR4, SR_CgaCtaId ;  /* 0x00000000000479c3 */ /* 0x002e620000008800 */
        /* <DEDUP_REMOVED lines=19> */
[----:B------:R2:W1:Y:S02]  /*0cd0*/  SYNCS.EXCH.64 URZ, [UR4+0x128], UR6 ;  /* 0x0001280604ff75b2 */ /* 0x0004640008000100 */
[----:B--2---:R-:W-:Y:S01]  /*0ce0*/  NOP ;  /* 0x0000000000007918 */ /* 0x004fe20000000000 */
.L_x_14:
[----:B------:R-:W2:Y:S01]  /*0cf0*/  SHFL.IDX PT, R2, R50, RZ, 0x1f ;  /* 0x00001fff32027589 */ /* 0x000ea200000e0000 */
[----:B------:R-:W-:Y:S01]  /*0d00*/  NOP ;  /* 0x0000000000007918 */ /* 0x000fe20000000000 */
[----:B--2---:R-:W-:-:S13]  /*0d10*/  ISETP.NE.AND P0, PT, R2, 0x3, PT ;  /* 0x000000030200780c */ /* 0x004fda0003f05270 */
[----:B------:R-:W-:Y:S05]  /*0d20*/  @P0 BRA `(.L_x_15) ;  /* 0x0000000000380947 */ /* 0x000fea0003800000 */
[----:B------:R-:W2:Y:S01]  /*0d30*/  S2UR UR5, SR_CgaCtaId ;  /* 0x00000000000579c3 */ /* 0x000ea20000008800 */
[----:B-1----:R-:W-:Y:S01]  /*0d40*/  UMOV UR4, 0x400 ;  /* 0x0000040000047882 */ /* 0x002fe20000000000 */
[----:B------:R-:W-:Y:S01]  /*0d50*/  UMOV UR6, 0x20 ;  /* 0x0000002000067882 */ /* 0x000fe20000000000 */
[----:B------:R-:W-:Y:S01]  /*0d60*/  ELECT P0, URZ, PT ;  /* 0x0000000000ff782f */ /* 0x000fe20003800000 */
[----:B------:R-:W-:-:S04]  /*0d70*/  UIADD3 UR6, UPT, UPT, -UR6, 0x100000, URZ ;  /* 0x0010000006067890 */ /* 0x000fc8000fffe1ff */
[----:B------:R-:W-:Y:S02]  /*0d80*/  USHF.L.U32 UR7, UR6, 0xb, URZ ;  /* 0x0000000b06077899 */ /* 0x000fe400080006ff */
[----:B------:R-:W-:Y:S02]  /*0d90*/  USHF.L.U32 UR6, UR6, 0x1, URZ ;  /* 0x0000000106067899 */ /* 0x000fe400080006ff */
[----:B--2---:R-:W-:Y:S01]  /*0da0*/  ULEA UR4, UR5, UR4, 0x18 ;  /* 0x0000000405047291 */ /* 0x004fe2000f8ec0ff */
[----:B------:R-:W1:Y:S11]  /*0db0*/  FENCE.VIEW.ASYNC.S ;  /* 0x00000000000073c6 */ /* 0x000e760000000000 */
[----:B-1----:R2:W1:Y:S01]  /*0dc0*/  SYNCS.EXCH.64 URZ, [UR4+0x130], UR6 ;  /* 0x0001300604ff75b2 */ /* 0x0024620008000100 */
[----:B------:R2:W1:Y:S01]  /*0dd0*/  SYNCS.EXCH.64 URZ, [UR4+0x140], UR6 ;  /* 0x0001400604ff75b2 */ /* 0x0004620008000100 */
[----:B------:R2:W1:Y:S01]  /*0de0*/  SYNCS.EXCH.64 URZ, [UR4+0x138], UR6 ;  /* 0x0001380604ff75b2 */ /* 0x0004620008000100 */
[----:B------:R2:W1:Y:S02]  /*0df0*/  SYNCS.EXCH.64 URZ, [UR4+0x148], UR6 ;  /* 0x0001480604ff75b2 */ /* 0x0004640008000100 */
[----:B--2---:R-:W-:Y:S01]  /*0e00*/  NOP ;  /* 0x0000000000007918 */ /* 0x004fe20000000000 */
.L_x_15:
[----:B------:R-:W2:Y:S01]  /*0e10*/  LDCU UR33, c[0x0][0x36c] ;  /* 0x00006d80ff2177ac */ /* 0x000ea20008000800 */
[----:B------:R-:W-:Y:S01]  /*0e20*/  ISETP.NE.OR P3, PT, R0, 0x2, !P3 ;  /* 0x000000020000780c */ /* 0x000fe20005f65670 */
[----:B------:R-:W-:Y:S01]  /*0e30*/  NOP ;  /* 0x0000000000007918 */ /* 0x000fe20000000000 */
[----:B------:R-:W-:Y:S01]  /*0e40*/  LOP3.LUT R0, R60, 0x1f, RZ, 0xc0, !PT ;  /* 0x0000001f3c007812 */ /* 0x000fe200078ec0ff */
[----:B------:R-:W-:Y:S02]  /*0e50*/  UISETP.NE.AND UP6, UPT, UR17, URZ, UPT ;  /* 0x000000ff1100728c */ /* 0x000fe4000bfc5270 */
[----:B--2---:R-:W-:-:S09]  /*0e60*/  UISETP.EQ.U32.AND UP0, UPT, UR33, 0x1, UPT ;  /* 0x000000012100788c */ /* 0x004fd2000bf02070 */
[----:B------:R-:W-:Y:S05]  /*0e70*/  BRA.U !UP0, `(.L_x_16) ;  /* 0x0000000108087547 */ /* 0x000fea000b800000 */
[----:B-1-34-:R-:W-:Y:S01]  /*0e80*/  UCGABAR_ARV ;  /* 0x00000000000079c7 */ /* 0x01afe20008000000 */
[----:B------:R-:W-:Y:S05]  /*0e90*/  BRA `(.L_x_17) ;  /* 0x0000000000047947 */ /* 0x000fea0003800000 */
.L_x_16:
[----:B-1-34-:R-:W-:Y:S01]  /*0ea0*/  NOP ;  /* 0x0000000000007918 */ /* 0x01afe20000000000 */
.L_x_17:
[----:B------:R-:W1:Y:S01]  /*0eb0*/  S2UR UR16, SR_CTAID.X ;  /* 0x00000000001079c3 */ /* 0x000e620000002500 */
[----:B------:R-:W-:-:S05]  /*0ec0*/  CS2R.32 R52, SR_CgaSize ;  /* 0x0000000000347805 */ /* 0x000fca0000008a00 */
[----:B------:R-:W-:-:S05]  /*0ed0*/  IMAD R52, R52, -0xa0, RZ ;  /* 0xffffff6034347824 */ /* 0x000fca00078e02ff */
[----:B------:R-:W-:-:S14]  /*0ee0*/  R2UR UR5, R52 ;  /* 0x00000000340572ca */ /* 0x000fdc00000e0000 */
[----:B------:R-:W2:Y:S01]  /*0ef0*/  LDCU UR5, c[0x0][UR5+0x2b0] ;  /* 0x00005600050577ac */ /* 0x000ea20008000800 */
[----:B------:R-:W-:-:S05]  /*0f00*/  CS2R.32 R52, SR_CgaSize ;  /* 0x0000000000347805 */ /* 0x000fca0000008a00 */
[----:B------:R-:W-:-:S05]  /*0f10*/  IMAD R52, R52, -0xa0, RZ ;  /* 0xffffff6034347824 */ /* 0x000fca00078e02ff */
[----:B------:R-:W-:-:S14]  /*0f20*/  R2UR UR4, R52 ;  /* 0x00000000340472ca */ /* 0x000fdc00000e0000 */
[----:B------:R-:W3:Y:S01]  /*0f30*/  LDCU UR4, c[0x0][UR4+0x2b4] ;  /* 0x00005680040477ac */ /* 0x000ee20008000800 */
[----:B------:R-:W4:Y:S01]  /*0f40*/  S2UR UR20, SR_CTAID.Y ;  /* 0x00000000001479c3 */ /* 0x000f220000002600 */
[----:B------:R-:W-:-:S05]  /*0f50*/  CS2R.32 R52, SR_CgaSize ;  /* 0x0000000000347805 */ /* 0x000fca0000008a00 */
[----:B------:R-:W-:-:S05]  /*0f60*/  IMAD R52, R52, -0xa0, RZ ;  /* 0xffffff6034347824 */ /* 0x000fca00078e02ff */
[----:B------:R-:W-:-:S14]  /*0f70*/  R2UR UR7, R52 ;  /* 0x00000000340772ca */ /* 0x000fdc00000e0000 */
[----:B------:R-:W3:Y:S01]  /*0f80*/  LDCU UR7, c[0x0][UR7+0x2a0] ;  /* 0x00005400070777ac */ /* 0x000ee20008000800 */
[----:B------:R-:W-:-:S05]  /*0f90*/  CS2R.32 R52, SR_CgaSize ;  /* 0x0000000000347805 */ /* 0x000fca0000008a00 */
[----:B------:R-:W-:-:S05]  /*0fa0*/  IMAD R52, R52, -0xa0, RZ ;  /* 0xffffff6034347824 */ /* 0x000fca00078e02ff */
[----:B------:R-:W-:-:S14]  /*0fb0*/  R2UR UR8, R52 ;  /* 0x00000000340872ca */ /* 0x000fdc00000e0000 */
[----:B------:R-:W3:Y:S01]  /*0fc0*/  LDCU UR8, c[0x0][UR8+0x2a4] ;  /* 0x00005480080877ac */ /* 0x000ee20008000800 */
[----:B------:R-:W3:Y:S01]  /*0fd0*/  S2UR UR6, SR_CgaCtaId ;  /* 0x00000000000679c3 */ /* 0x000ee20000008800 */
[----:B------:R-:W3:Y:S01]  /*0fe0*/  LDCU UR21, c[0x0][0xb24] ;  /* 0x00016480ff1577ac */ /* 0x000ee20008000800 */
[----:B------:R-:W3:Y:S01]  /*0ff0*/  LDCU UR42, c[0x0][0xb24] ;  /* 0x00016480ff2a77ac */ /* 0x000ee20008000800 */
[----:B-1----:R-:W-:Y:S01]  /*1000*/  I2FP.F32.U32 R3, UR16 ;  /* 0x0000001000037c45 */ /* 0x002fe20008201000 */
[----:B------:R-:W1:Y:S04]  /*1010*/  LDCU UR29, c[0x0][0xb30] ;  /* 0x00016600ff1d77ac */ /* 0x000e680008000800 */
[----:B--2---:R-:W-:Y:S01]  /*1020*/  FMUL R3, R3, UR5 ;  /* 0x0000000503037c20 */ /* 0x004fe20008400000 */
[----:B------:R-:W-:Y:S01]  /*1030*/  UMOV UR14, 0x55 ;  /* 0x00000055000e7882 */ /* 0x000fe20000000000 */
[----:B------:R-:W-:Y:S01]  /*1040*/  UMOV UR15, 0x3 ;  /* 0x00000003000f7882 */ /* 0x000fe20000000000 */
[----:B----4-:R-:W-:-:S03]  /*1050*/  I2FP.F32.U32 R2, UR20 ;  /* 0x0000001400027c45 */ /* 0x010fc60008201000 */
[----:B------:R-:W2:Y:S02]  /*1060*/  F2I.U32.TRUNC.NTZ R3, R3 ;  /* 0x0000000300037305 */ /* 0x000ea4000020f000 */
[----:B---3--:R-:W-:Y:S01]  /*1070*/  FMUL R2, R2, UR4 ;  /* 0x0000000402027c20 */ /* 0x008fe20008400000 */
[----:B------:R-:W-:Y:S02]  /*1080*/  ULOP3.LUT UR50, UR6, 0x1, URZ, 0xc0, !UPT ;  /* 0x0000000106327892 */ /* 0x000fe4000f8ec0ff */
[----:B------:R-:W-:-:S03]  /*1090*/  USHF.R.U32.HI UR32, URZ, 0x1, UR6 ;  /* 0x00000001ff207899 */ /* 0x000fc60008011606 */
[----:B------:R-:W3:Y:S01]  /*10a0*/  F2I.U32.TRUNC.NTZ R2, R2 ;  /* 0x0000000200027305 */ /* 0x000ee2000020f000 */
[----:B------:R-:W-:Y:S02]  /*10b0*/  USHF.L.U32 UR31, UR6, 0x9, URZ ;  /* 0x00000009061f7899 */ /* 0x000fe400080006ff */
[----:B------:R-:W-:Y:S02]  /*10c0*/  USHF.L.U32 UR30, UR6, 0xc, URZ ;  /* 0x0000000c061e7899 */ /* 0x000fe400080006ff */
[----:B------:R-:W-:Y:S01]  /*10d0*/  ULOP3.LUT UR5, UR6, 0x6, URZ, 0xc0, !UPT ;  /* 0x0000000606057892 */ /* 0x000fe2000f8ec0ff */
[----:B--2---:R-:W-:Y:S01]  /*10e0*/  R2UR UR4, R3 ;  /* 0x00000000030472ca */ /* 0x004fe200000e0000 */
[----:B------:R-:W-:Y:S02]  /*10f0*/  UISETP.GT.U32.AND UP1, UPT, UR50, 0xffff, UPT ;  /* 0x0000ffff3200788c */ /* 0x000fe4000bf24070 */
[----:B------:R-:W-:Y:S02]  /*1100*/  UISETP.GT.U32.AND UP0, UPT, UR5, 0xffff, UPT ;  /* 0x0000ffff0500788c */ /* 0x000fe4000bf04070 */
[----:B------:R-:W-:-:S02]  /*1110*/  USEL UR27, UR50, 0xffff, !UP1 ;  /* 0x0000ffff321b7887 */ /* 0x000fc4000c800000 */
[----:B------:R-:W-:Y:S01]  /*1120*/  USEL UR26, UR5, 0xffff, !UP0 ;  /* 0x0000ffff051a7887 */ /* 0x000fe2000c000000 */
[----:B---3--:R-:W-:Y:S02]  /*1130*/  R2UR UR6, R2 ;  /* 0x00000000020672ca */ /* 0x008fe400000e0000 */
[----:B------:R-:W-:-:S03]  /*1140*/  PRMT R2, RZ, 0x7610, R2 ;  /* 0x00007610ff027816 */ /* 0x000fc60000000002 */
[----:B------:R-:W-:-:S04]  /*1150*/  UIADD3 UR5, UPT, UPT, -UR4, URZ, URZ ;  /* 0x000000ff04057290 */ /* 0x000fc8000fffe1ff */
[----:B------:R-:W-:-:S04]  /*1160*/  UIMAD UR5, UR7, UR5, UR16 ;  /* 0x00000005070572a4 */ /* 0x000fc8000f8e0210 */
[----:B------:R-:W-:Y:S02]  /*1170*/  UIADD3 UR4, UPT, UPT, -UR6, URZ, URZ ;  /* 0x000000ff06047290 */ /* 0x000fe4000fffe1ff */
[----:B------:R-:W-:Y:S02]  /*1180*/  IMAD.U32 R52, RZ, RZ, UR5 ;  /* 0x00000005ff347e24 */ /* 0x000fe4000f8e00ff */
[----:B------:R-:W-:-:S06]  /*1190*/  UIMAD UR4, UR8, UR4, UR20 ;  /* 0x00000004080472a4 */ /* 0x000fcc000f8e0214 */
[----:B------:R-:W-:Y:S01]  /*11a0*/  IMAD.U32 R51, RZ, RZ, UR4 ;  /* 0x00000004ff337e24 */ /* 0x000fe2000f8e00ff */
[----:B-1----:R-:W-:Y:S06]  /*11b0*/  BRA.U UP6, `(.L_x_18) ;  /* 0x0000000106747547 */ /* 0x002fec000b800000 */
[----:B------:R-:W-:Y:S02]  /*11c0*/  R2UR UR4, R51 ;  /* 0x00000000330472ca */ /* 0x000fe400000e0000 */
[----:B------:R-:W-:-:S11]  /*11d0*/  R2UR UR7, R52 ;  /* 0x00000000340772ca */ /* 0x000fd600000e0000 */
[----:B------:R-:W-:Y:S02]  /*11e0*/  UISETP.NE.AND UP2, UPT, UR4, 0x2, UPT ;  /* 0x000000020400788c */ /* 0x000fe4000bf45270 */
[----:B------:R-:W-:Y:S02]  /*11f0*/  UISETP.NE.AND UP4, UPT, UR4, URZ, UPT ;  /* 0x000000ff0400728c */ /* 0x000fe4000bf85270 */
[----:B------:R-:W-:Y:S02]  /*1200*/  UISETP.NE.AND UP0, UPT, UR4, 0x1, UPT ;  /* 0x000000010400788c */ /* 0x000fe4000bf05270 */
[----:B------:R-:W-:Y:S02]  /*1210*/  UISETP.NE.AND UP1, UPT, UR4, 0x3, UPT ;  /* 0x000000030400788c */ /* 0x000fe4000bf25270 */
[----:B------:R-:W-:Y:S02]  /*1220*/  USEL UR4, URZ, 0x10, UP2 ;  /* 0x00000010ff047887 */ /* 0x000fe40009000000 */
[----:B------:R-:W-:-:S02]  /*1230*/  USEL UR12, URZ, 0x20, UP2 ;  /* 0x00000020ff0c7887 */ /* 0x000fc40009000000 */
[----:B------:R-:W-:Y:S02]  /*1240*/  UISETP.NE.AND UP3, UPT, UR7, URZ, UPT ;  /* 0x000000ff0700728c */ /* 0x000fe4000bf65270 */
[----:B------:R-:W-:Y:S02]  /*1250*/  USEL UR5, URZ, 0x4, UP0 ;  /* 0x00000004ff057887 */ /* 0x000fe40008000000 */
[----:B------:R-:W-:Y:S02]  /*1260*/  UISETP.NE.AND UP2, UPT, UR7, URZ, UP4 ;  /* 0x000000ff0700728c */ /* 0x000fe4000a745270 */
[----:B------:R-:W-:Y:S02]  /*1270*/  USEL UR11, URZ, 0x8, UP0 ;  /* 0x00000008ff0b7887 */ /* 0x000fe40008000000 */
[----:B------:R-:W-:Y:S02]  /*1280*/  UISETP.NE.AND UP0, UPT, UR7, 0x1, UPT ;  /* 0x000000010700788c */ /* 0x000fe4000bf05270 */
[----:B------:R-:W-:-:S02]  /*1290*/  USEL UR6, URZ, 0x2, UP4 ;  /* 0x00000002ff067887 */ /* 0x000fc4000a000000 */
[----:B------:R-:W-:Y:S02]  /*12a0*/  USEL UR7, URZ, 0x40, UP1 ;  /* 0x00000040ff077887 */ /* 0x000fe40008800000 */
[----:B------:R-:W-:Y:S02]  /*12b0*/  USEL UR10, URZ, 0x1, UP2 ;  /* 0x00000001ff0a7887 */ /* 0x000fe40009000000 */
[----:B------:R-:W-:Y:S02]  /*12c0*/  USEL UR8, UR5, 0x4, UP3 ;  /* 0x0000000405087887 */ /* 0x000fe40009800000 */
[----:B------:R-:W-:Y:S02]  /*12d0*/  USEL UR4, UR4, 0x10, UP3 ;  /* 0x0000001004047887 */ /* 0x000fe40009800000 */
[----:B------:R-:W-:Y:S02]  /*12e0*/  USEL UR9, UR7, 0x40, UP3 ;  /* 0x0000004007097887 */ /* 0x000fe40009800000 */
[----:B------:R-:W-:-:S02]  /*12f0*/  USEL UR5, UR6, 0x2, UP0 ;  /* 0x0000000206057887 */ /* 0x000fc40008000000 */
[----:B------:R-:W-:Y:S02]  /*1300*/  UIADD3 UR4, UPT, UPT, UR4, UR8, UR10 ;  /* 0x0000000804047290 */ /* 0x000fe4000fffe00a */
[----:B------:R-:W-:Y:S02]  /*1310*/  USEL UR13, URZ, 0x80, UP1 ;  /* 0x00000080ff0d7887 */ /* 0x000fe40008800000 */
[----:B------:R-:W-:Y:S02]  /*1320*/  USEL UR7, UR11, 0x8, UP0 ;  /* 0x000000080b077887 */ /* 0x000fe40008000000 */
[----:B------:R-:W-:Y:S02]  /*1330*/  USEL UR6, UR12, 0x20, UP0 ;  /* 0x000000200c067887 */ /* 0x000fe40008000000 */
[----:B------:R-:W-:Y:S02]  /*1340*/  UIADD3 UR4, UPT, UPT, UR5, UR9, UR4 ;  /* 0x0000000905047290 */ /* 0x000fe4000fffe004 */
[----:B------:R-:W-:-:S02]  /*1350*/  USEL UR5, UR13, 0x80, UP0 ;  /* 0x000000800d057887 */ /* 0x000fc40008000000 */
[----:B------:R-:W-:-:S04]  /*1360*/  UIADD3 UR4, UPT, UPT, UR6, UR7, UR4 ;  /* 0x0000000706047290 */ /* 0x000fc8000fffe004 */
[----:B------:R-:W-:-:S06]  /*1370*/  UIADD3 UR4, UPT, UPT, UR4, UR5, URZ ;  /* 0x0000000504047290 */ /* 0x000fcc000fffe0ff */
[----:B------:R-:W-:-:S07]  /*1380*/  IMAD.U32 R2, RZ, RZ, UR4 ;  /* 0x00000004ff027e24 */ /* 0x000fce000f8e00ff */
.L_x_18:
[----:B------:R-:W1:Y:S01]  /*1390*/  S2UR UR36, SR_CTAID.Z ;  /* 0x00000000002479c3 */ /* 0x000e620000002700 */
[----:B------:R-:W-:Y:S02]  /*13a0*/  UISETP.GE.AND UP0, UPT, UR21, 0x1, UPT ;  /* 0x000000011500788c */ /* 0x000fe4000bf06270 */
[----:B------:R-:W-:Y:S02]  /*13b0*/  ULOP3.LUT UR27, UR27, 0xffff, URZ, 0xc0, !UPT ;  /* 0x0000ffff1b1b7892 */ /* 0x000fe4000f8ec0ff */
[----:B------:R-:W-:Y:S02]  /*13c0*/  ULOP3.LUT UR26, UR26, 0xffff, URZ, 0xc0, !UPT ;  /* 0x0000ffff1a1a7892 */ /* 0x000fe4000f8ec0ff */
[----:B------:R-:W-:Y:S02]  /*13d0*/  UISETP.NE.AND UP3, UPT, UR17, 0x2, UPT ;  /* 0x000000021100788c */ /* 0x000fe4000bf65270 */
[----:B------:R-:W-:Y:S02]  /*13e0*/  ULOP3.LUT UR31, UR31, 0xc00, URZ, 0xc0, !UPT ;  /* 0x00000c001f1f7892 */ /* 0x000fe4000f8ec0ff */
[----:B------:R-:W-:-:S02]  /*13f0*/  ULOP3.LUT UR30, UR30, 0x1000, URZ, 0xc0, !UPT ;  /* 0x000010001e1e7892 */ /* 0x000fc4000f8ec0ff */
[----:B------:R-:W-:Y:S02]  /*1400*/  USHF.L.U32 UR27, UR14, UR27, URZ ;  /* 0x0000001b0e1b7299 */ /* 0x000fe400080006ff */
[----:B------:R-:W-:Y:S01]  /*1410*/  USHF.L.U32 UR26, UR15, UR26, URZ ;  /* 0x0000001a0f1a7299 */ /* 0x000fe200080006ff */
[----:B------:R-:W-:Y:S11]  /*1420*/  BRA.U !UP0, `(.L_x_19) ;  /* 0x0000000108d47547 */ /* 0x000ff6000b800000 */
[----:B------:R-:W2:Y:S01]  /*1430*/  LDCU.128 UR12, c[0x0][0xb10] ;  /* 0x00016200ff0c77ac */ /* 0x000ea20008000c00 */
[----:B------:R-:W3:Y:S01]  /*1440*/  LDCU UR6, c[0x0][0x370] ;  /* 0x00006e00ff0677ac */ /* 0x000ee20008000800 */
[----:B------:R-:W4:Y:S01]  /*1450*/  LDCU UR5, c[0x0][0x374] ;  /* 0x00006e80ff0577ac */ /* 0x000f220008000800 */
[----:B------:R-:W1:Y:S01]  /*1460*/  LDCU UR28, c[0x0][0xb0c] ;  /* 0x00016180ff1c77ac */ /* 0x000e620008000800 */
[----:B------:R-:W1:Y:S01]  /*1470*/  LDCU UR7, c[0x0][0xb20] ;  /* 0x00016400ff0777ac */ /* 0x000e620008000800 */
[----:B------:R-:W1:Y:S01]  /*1480*/  LDCU.64 UR8, c[0x0][0xb28] ;  /* 0x00016500ff0877ac */ /* 0x000e620008000a00 */
[----:B--2---:R-:W-:Y:S02]  /*1490*/  UISETP.NE.AND UP0, UPT, UR14, 0x1, UPT ;  /* 0x000000010e00788c */ /* 0x004fe4000bf05270 */
[----:B----4-:R-:W-:Y:S02]  /*14a0*/  UIMAD.WIDE.U32 UR10, UR5, UR15, URZ ;  /* 0x0000000f050a72a5 */ /* 0x010fe4000f8e00ff */
[----:B---3--:R-:W-:-:S02]  /*14b0*/  UIMAD.WIDE.U32 UR22, UR6, UR12, URZ ;  /* 0x0000000c061672a5 */ /* 0x008fc4000f8e00ff */
[----:B-1----:R-:W-:Y:S02]  /*14c0*/  UISETP.NE.AND UP1, UPT, UR28, 0x1, UPT ;  /* 0x000000011c00788c */ /* 0x002fe4000bf25270 */
[----:B------:R-:W-:Y:S01]  /*14d0*/  UISETP.NE.AND UP2, UPT, UR21, 0x1, UPT ;  /* 0x000000011500788c */ /* 0x000fe2000bf45270 */
[----:B------:R-:W-:Y:S02]  /*14e0*/  UMOV UR10, UR11 ;  /* 0x0000000b000a7c82 */ /* 0x000fe40008000000 */
[----:B------:R-:W-:Y:S01]  /*14f0*/  UMOV UR22, UR23 ;  /* 0x0000001700167c82 */ /* 0x000fe20008000000 */
[----:B------:R-:W-:Y:S02]  /*1500*/  @UP0 USHF.R.U32.HI UR5, URZ, UR7, UR10 ;  /* 0x00000007ff050299 */ /* 0x000fe4000801160a */
[----:B------:R-:W-:Y:S02]  /*1510*/  UIMAD.WIDE.U32 UR24, UR20, UR15, URZ ;  /* 0x0000000f141872a5 */ /* 0x000fe4000f8e00ff */
[----:B------:R-:W-:-:S02]  /*1520*/  UIMAD.WIDE.U32 UR10, UR5, UR8, URZ ;  /* 0x00000008050a72a5 */ /* 0x000fc4000f8e00ff */
[----:B------:R-:W-:Y:S02]  /*1530*/  @UP1 USHF.R.U32.HI UR6, URZ, UR13, UR22 ;  /* 0x0000000dff061299 */ /* 0x000fe40008011616 */
[----:B------:R-:W-:Y:S02]  /*1540*/  UIMAD.WIDE.U32 UR18, UR16, UR12, URZ ;  /* 0x0000000c101272a5 */ /* 0x000fe4000f8e00ff */
[----:B------:R-:W-:Y:S01]  /*1550*/  UIMAD.WIDE.U32 UR22, UR6, UR8, URZ ;  /* 0x00000008061672a5 */ /* 0x000fe2000f8e00ff */
[----:B------:R-:W-:Y:S01]  /*1560*/  UMOV UR4, UR25 ;  /* 0x0000001900047c82 */ /* 0x000fe20008000000 */
[----:B------:R-:W-:Y:S01]  /*1570*/  UMOV UR10, UR11 ;  /* 0x0000000b000a7c82 */ /* 0x000fe20008000000 */
[----:B------:R-:W-:Y:S02]  /*1580*/  USHF.R.U32.HI UR4, URZ, UR7, UR4 ;  /* 0x00000007ff047299 */ /* 0x000fe40008011604 */
[----:B------:R-:W-:Y:S02]  /*1590*/  @UP2 USHF.R.U32.HI UR5, URZ, UR9, UR10 ;  /* 0x00000009ff052299 */ /* 0x000fe4000801160a */
[----:B------:R-:W-:Y:S01]  /*15a0*/  UMOV UR7, UR23 ;  /* 0x0000001700077c82 */ /* 0x000fe20008000000 */
[----:B------:R-:W-:Y:S01]  /*15b0*/  UMOV UR18, UR19 ;  /* 0x0000001300127c82 */ /* 0x000fe20008000000 */
[----:B------:R-:W-:-:S02]  /*15c0*/  @UP2 USHF.R.U32.HI UR6, URZ, UR9, UR7 ;  /* 0x00000009ff062299 */ /* 0x000fc40008011607 */
[----:B------:R-:W-:Y:S02]  /*15d0*/  USHF.R.U32.HI UR13, URZ, UR13, UR18 ;  /* 0x0000000dff0d7299 */ /* 0x000fe40008011612 */
[----:B------:R-:W-:Y:S02]  /*15e0*/  USEL UR4, UR20, UR4, !UP0 ;  /* 0x0000000414047287 */ /* 0x000fe4000c000000 */
[----:B------:R-:W-:Y:S02]  /*15f0*/  UIMAD UR7, UR5, UR21, URZ ;  /* 0x00000015050772a4 */ /* 0x000fe4000f8e02ff */
[----:B------:R-:W-:Y:S02]  /*1600*/  USEL UR5, UR16, UR13, !UP1 ;  /* 0x0000000d10057287 */ /* 0x000fe4000c800000 */
[----:B------:R-:W-:Y:S02]  /*1610*/  UIMAD UR12, UR6, UR21, URZ ;  /* 0x00000015060c72a4 */ /* 0x000fe4000f8e02ff */
[----:B------:R-:W-:-:S02]  /*1620*/  UISETP.GE.AND UP0, UPT, UR4, UR7, UPT ;  /* 0x000000070400728c */ /* 0x000fc4000bf06270 */
[----:B------:R-:W-:Y:S02]  /*1630*/  UIMAD.WIDE.U32 UR10, UR4, UR8, URZ ;  /* 0x00000008040a72a5 */ /* 0x000fe4000f8e00ff */
[----:B------:R-:W-:Y:S02]  /*1640*/  UISETP.GE.OR UP0, UPT, UR5, UR12, UP0 ;  /* 0x0000000c0500728c */ /* 0x000fe40008706670 */
[----:B------:R-:W-:Y:S02]  /*1650*/  UIMAD.WIDE.U32 UR12, UR5, UR8, URZ ;  /* 0x00000008050c72a5 */ /* 0x000fe4000f8e00ff */
[----:B------:R-:W-:Y:S01]  /*1660*/  UIADD3 UR10, UPT, UPT, -UR4, URZ, URZ ;  /* 0x000000ff040a7290 */ /* 0x000fe2000fffe1ff */
[----:B------:R-:W-:Y:S01]  /*1670*/  UMOV UR8, UR11 ;  /* 0x0000000b00087c82 */ /* 0x000fe20008000000 */
[----:B------:R-:W-:Y:S02]  /*1680*/  UIADD3 UR11, UPT, UPT, -UR5, URZ, URZ ;  /* 0x000000ff050b7290 */ /* 0x000fe4000fffe1ff */
[----:B------:R-:W-:-:S03]  /*1690*/  USHF.R.U32.HI UR8, URZ, UR9, UR8 ;  /* 0x00000009ff087299 */ /* 0x000fc60008011608 */
[----:B------:R-:W-:Y:S01]  /*16a0*/  @!UP0 UMOV UR7, UR13 ;  /* 0x0000000d00078c82 */ /* 0x000fe20008000000 */
[----:B------:R-:W-:Y:S02]  /*16b0*/  UIMAD UR20, UR14, UR10, UR20 ;  /* 0x0000000a0e1472a4 */ /* 0x000fe4000f8e0214 */
[----:B------:R-:W-:Y:S02]  /*16c0*/  USEL UR8, UR4, UR8, !UP2 ;  /* 0x0000000804087287 */ /* 0x000fe4000d000000 */
[----:B------:R-:W-:Y:S02]  /*16d0*/  @!UP0 USHF.R.U32.HI UR7, URZ, UR9, UR7 ;  /* 0x00000009ff078299 */ /* 0x000fe40008011607 */
[----:B------:R-:W-:Y:S02]  /*16e0*/  UIADD3 UR9, UPT, UPT, -UR8, URZ, URZ ;  /* 0x000000ff08097290 */ /* 0x000fe4000fffe1ff */
[----:B------:R-:W-:Y:S02]  /*16f0*/  @!UP0 USEL UR7, UR5, UR7, !UP2 ;  /* 0x0000000705078287 */ /* 0x000fe4000d000000 */
[----:B------:R-:W-:-:S02]  /*1700*/  UIMAD UR9, UR21, UR9, UR4 ;  /* 0x00000009150972a4 */ /* 0x000fc4000f8e0204 */
[----:B------:R-:W-:Y:S02]  /*1710*/  @!UP0 UIADD3 UR8, UPT, UPT, UR8, -UR7, URZ ;  /* 0x8000000708088290 */ /* 0x000fe4000fffe0ff */
[----:B------:R-:W-:Y:S02]  /*1720*/  @!UP0 UIMAD UR6, UR9, UR6, UR7 ;  /* 0x00000006090682a4 */ /* 0x000fe4000f8e0207 */
[----:B------:R-:W-:Y:S02]  /*1730*/  @!UP0 UIMAD UR4, UR8, UR21, UR5 ;  /* 0x00000015080482a4 */ /* 0x000fe4000f8e0205 */
[----:B------:R-:W-:Y:S02]  /*1740*/  UIMAD UR16, UR28, UR11, UR16 ;  /* 0x0000000b1c1072a4 */ /* 0x000fe4000f8e0210 */
[----:B------:R-:W-:Y:S01]  /*1750*/  UIMAD UR20, UR4, UR14, UR20 ;  /* 0x0000000e041472a4 */ /* 0x000fe2000f8e0214 */
[----:B------:R-:W-:Y:S02]  /*1760*/  @!UP0 UMOV UR5, UR6 ;  /* 0x0000000600058c82 */ /* 0x000fe40008000000 */
[----:B------:R-:W-:-:S12]  /*1770*/  UIMAD UR16, UR5, UR28, UR16 ;  /* 0x0000001c051072a4 */ /* 0x000fd8000f8e0210 */
.L_x_19:
[----:B------:R-:W-:-:S09]  /*1780*/  UISETP.NE.AND UP0, UPT, UR29, 0x1, UPT ;  /* 0x000000011d00788c */ /* 0x000fd2000bf05270 */
[----:B------:R-:W-:Y:S05]  /*1790*/  BRA.U UP0, `(.L_x_20) ;  /* 0x0000000100447547 */ /* 0x000fea000b800000 */
[----:B------:R-:W2:Y:S01]  /*17a0*/  LDCU.128 UR8, c[0x0][0xb10] ;  /* 0x00016200ff0877ac */ /* 0x000ea20008000c00 */
[----:B------:R-:W3:Y:S01]  /*17b0*/  LDCU UR12, c[0x0][0xb0c] ;  /* 0x00016180ff0c77ac */ /* 0x000ee20008000800 */
[----:B------:R-:W4:Y:S01]  /*17c0*/  LDCU UR13, c[0x0][0xb20] ;  /* 0x00016400ff0d77ac */ /* 0x000f220008000800 */
[----:B--2---:R-:W-:Y:S02]  /*17d0*/  UIMAD.WIDE.U32 UR6, UR16, UR8, URZ ;  /* 0x00000008100672a5 */ /* 0x004fe4000f8e00ff */
[----:B------:R-:W-:Y:S02]  /*17e0*/  UIMAD.WIDE.U32 UR4, UR20, UR11, URZ ;  /* 0x0000000b140472a5 */ /* 0x000fe4000f8e00ff */
[----:B---3--:R-:W-:Y:S02]  /*17f0*/  UISETP.NE.AND UP1, UPT, UR12, 0x1, UPT ;  /* 0x000000010c00788c */ /* 0x008fe4000bf25270 */
[----:B------:R-:W-:Y:S01]  /*1800*/  UISETP.NE.AND UP0, UPT, UR10, 0x1, UPT ;  /* 0x000000010a00788c */ /* 0x000fe2000bf05270 */
[----:B------:R-:W-:-:S02]  /*1810*/  UMOV UR6, UR7 ;  /* 0x0000000700067c82 */ /* 0x000fc40008000000 */
[----:B------:R-:W-:Y:S01]  /*1820*/  UMOV UR4, UR5 ;  /* 0x0000000500047c82 */ /* 0x000fe20008000000 */
[----:B------:R-:W-:Y:S02]  /*1830*/  USHF.R.U32.HI UR6, URZ, UR9, UR6 ;  /* 0x00000009ff067299 */ /* 0x000fe40008011606 */
[----:B----4-:R-:W-:Y:S02]  /*1840*/  USHF.R.U32.HI UR4, URZ, UR13, UR4 ;  /* 0x0000000dff047299 */ /* 0x010fe40008011604 */
[----:B------:R-:W-:Y:S02]  /*1850*/  USEL UR5, UR16, UR6, !UP1 ;  /* 0x0000000610057287 */ /* 0x000fe4000c800000 */
[----:B------:R-:W-:-:S04]  /*1860*/  USEL UR4, UR20, UR4, !UP0 ;  /* 0x0000000414047287 */ /* 0x000fc8000c000000 */
[----:B------:R-:W-:Y:S02]  /*1870*/  UIADD3 UR6, UPT, UPT, UR5, -UR4, URZ ;  /* 0x8000000405067290 */ /* 0x000fe4000fffe0ff */
[----:B------:R-:W-:Y:S02]  /*1880*/  UIADD3 UR4, UPT, UPT, -UR5, UR4, URZ ;  /* 0x0000000405047290 */ /* 0x000fe4000fffe1ff */
[----:B------:R-:W-:Y:S02]  /*1890*/  UIMAD UR20, UR6, UR10, UR20 ;  /* 0x0000000a061472a4 */ /* 0x000fe4000f8e0214 */
[----:B------:R-:W-:-:S12]  /*18a0*/  UIMAD UR16, UR4, UR12, UR16 ;  /* 0x0000000c041072a4 */ /* 0x000fd8000f8e0210 */
.L_x_20:
[----:B------:R-:W-:-:S09]  /*18b0*/  UISETP.EQ.U32.AND UP0, UPT, UR33, 0x1, UPT ;  /* 0x000000012100788c */ /* 0x000fd2000bf02070 */
[----:B------:R-:W-:Y:S05]  /*18c0*/  BRA.U !UP0, `(.L_x_21) ;  /* 0x00000001080c7547 */ /* 0x000fea000b800000 */
[----:B------:R-:W-:Y:S01]  /*18d0*/  UCGABAR_WAIT ;  /* 0x0000000000007dc7 */ /* 0x000fe20008000000 */
[----:B------:R-:W-:Y:S01]  /*18e0*/  CCTL.IVALL ;  /* 0x00000000ff00798f */ /* 0x000fe20002000000 */
[----:B------:R-:W-:Y:S05]  /*18f0*/  BRA `(.L_x_22) ;  /* 0x0000000000047947 */ /* 0x000fea0003800000 */
.L_x_21:
[----:B------:R-:W-:Y:S06]  /*1900*/  BAR.SYNC.DEFER_BLOCKING 0x0 ;  /* 0x0000000000007b1d */ /* 0x000fec0000010000 */
.L_x_22:
[----:B------:R-:W-:Y:S05]  /*1910*/  BRA.U UP3, `(.L_x_23) ;  /* 0x00000015036c7547 */ /* 0x000fea000b800000 */
[----:B------:R-:W2:Y:S01]  /*1920*/  LDCU UR7, c[0x0][0x38c] ;  /* 0x00007180ff0777ac */ /* 0x000ea20008000800 */
[----:B------:R-:W3:Y:S01]  /*1930*/  S2UR UR8, SR_CgaCtaId ;  /* 0x00000000000879c3 */ /* 0x000ee20000008800 */
[----:B------:R-:W-:Y:S01]  /*1940*/  PLOP3.LUT P1, PT, PT, PT, UP5, 0x80, 0x8 ;  /* 0x000000000008781c */ /* 0x000fe20003f2f058 */
[----:B------:R-:W-:Y:S01]  /*1950*/  IMAD.MOV.U32 R12, RZ, RZ, 0x1 ;  /* 0x00000001ff0c7424 */ /* 0x000fe200078e00ff */
[----:B------:R-:W-:Y:S01]  /*1960*/  UISETP.NE.AND UP0, UPT, UR17, URZ, UPT ;  /* 0x000000ff1100728c */ /* 0x000fe2000bf05270 */
[----:B------:R-:W-:Y:S01]  /*1970*/  ISETP.EQ.OR P2, PT, R0, RZ, P3 ;  /* 0x000000ff0000720c */ /* 0x000fe20001f42670 */
[----:B------:R-:W-:Y:S01]  /*1980*/  UMOV UR21, 0x400 ;  /* 0x0000040000157882 */ /* 0x000fe20000000000 */
[----:B------:R-:W-:Y:S01]  /*1990*/  USHF.L.U32 UR5, UR32, 0x4, URZ ;  /* 0x0000000420057899 */ /* 0x000fe200080006ff */
[----:B------:R-:W-:Y:S01]  /*19a0*/  PLOP3.LUT P1, PT, P1, PT, PT, 0x8, 0x80 ;  /* 0x000000000080781c */ /* 0x000fe20000f2e170 */
[----:B------:R-:W-:Y:S01]  /*19b0*/  USEL UR25, UR48, 0x2, UP0 ;  /* 0x0000000230197887 */ /* 0x000fe20008000000 */
[----:B------:R-:W-:Y:S01]  /*19c0*/  CS2R R10, SRZ ;  /* 0x00000000000a7805 */ /* 0x000fe2000001ff00 */
[----:B------:R-:W-:Y:S01]  /*19d0*/  IMAD.MOV.U32 R9, RZ, RZ, RZ ;  /* 0x000000ffff097224 */ /* 0x000fe200078e00ff */
[----:B------:R-:W4:Y:S01]  /*19e0*/  LDCU UR43, c[0x0][0x370] ;  /* 0x00006e00ff2b77ac */ /* 0x000f220008000800 */
[----:B------:R-:W-:Y:S01]  /*19f0*/  IMAD.MOV.U32 R8, RZ, RZ, 0x1 ;  /* 0x00000001ff087424 */ /* 0x000fe200078e00ff */
[----:B------:R-:W1:Y:S01]  /*1a00*/  LDCU.64 UR28, c[0x0][0x348] ;  /* 0x00006900ff1c77ac */ /* 0x000e620008000a00 */
[----:B--2---:R-:W-:-:S02]  /*1a10*/  UIADD3 UR6, UPT, UPT, UR7, 0x3f, URZ ;  /* 0x0000003f07067890 */ /* 0x004fc4000fffe0ff */
[----:B------:R-:W-:Y:S02]  /*1a20*/  UIADD3 UR49, UPT, UPT, UR7, 0x7e, URZ ;  /* 0x0000007e07317890 */ /* 0x000fe4000fffe0ff */
[----:B------:R-:W-:Y:S02]  /*1a30*/  USHF.R.S32.HI UR4, URZ, 0x1f, UR6 ;  /* 0x0000001fff047899 */ /* 0x000fe40008011406 */
[----:B---3--:R-:W-:Y:S02]  /*1a40*/  ULEA UR21, UR8, UR21, 0x18 ;  /* 0x0000001508157291 */ /* 0x008fe4000f8ec0ff */
[----:B------:R-:W-:Y:S02]  /*1a50*/  ULEA.HI UR4, UR4, UR6, URZ, 0x6 ;  /* 0x0000000604047291 */ /* 0x000fe4000f8f30ff */
[----:B------:R-:W-:Y:S02]  /*1a60*/  UIADD3 UR6, UPT, UPT, UR7, -0x1, URZ ;  /* 0xffffffff07067890 */ /* 0x000fe4000fffe0ff */
[----:B------:R-:W-:-:S02]  /*1a70*/  USHF.R.S32.HI UR45, URZ, 0x6, UR4 ;  /* 0x00000006ff2d7899 */ /* 0x000fc40008011404 */
[----:B------:R-:W-:Y:S02]  /*1a80*/  UISETP.GE.U32.AND UP1, UPT, UR6, -0x7f, UPT ;  /* 0xffffff810600788c */ /* 0x000fe4000bf26070 */
[----:B------:R-:W-:Y:S02]  /*1a90*/  UISETP.LT.U32.AND UP0, UPT, UR45, 0x8, UPT ;  /* 0x000000082d00788c */ /* 0x000fe4000bf01070 */
[----:B------:R-:W-:Y:S02]  /*1aa0*/  ULEA UR38, UR31, UR21, 0x1 ;  /* 0x000000151f267291 */ /* 0x000fe4000f8e08ff */
[----:B------:R-:W-:Y:S02]  /*1ab0*/  USEL UR44, UR45, 0x8, UP0 ;  /* 0x000000082d2c7887 */ /* 0x000fe40008000000 */
[----:B------:R-:W-:Y:S02]  /*1ac0*/  ULEA UR37, UR30, UR21, 0x1 ;  /* 0x000000151e257291 */ /* 0x000fe4000f8e08ff */
[----:B------:R-:W-:-:S02]  /*1ad0*/  UIADD3 UR24, UPT, UPT, UR44, -0x1, URZ ;  /* 0xffffffff2c187890 */ /* 0x000fc4000fffe0ff */
[----:B------:R-:W-:Y:S01]  /*1ae0*/  @UP1 UIADD3 UR24, UPT, UPT, UR44, URZ, URZ ;  /* 0x000000ff2c181290 */ /* 0x000fe2000fffe0ff */
[----:B------:R-:W2:Y:S01]  /*1af0*/  LDCU UR41, c[0x0][0x374] ;  /* 0x00006e80ff2977ac */ /* 0x000ea20008000800 */
[----:B------:R-:W-:Y:S02]  /*1b00*/  ULOP3.LUT UR47, UR5, 0x30, URZ, 0xe2, !UPT ;  /* 0x00000030052f7892 */ /* 0x000fe4000f8ee2ff */
[----:B------:R-:W-:Y:S02]  /*1b10*/  UIADD3 UR38, UPT, UPT, UR38, 0x4400, URZ ;  /* 0x0000440026267890 */ /* 0x000fe4000fffe0ff */
[----:B------:R-:W-:Y:S02]  /*1b20*/  UIADD3 UR37, UPT, UPT, UR37, 0x14400, URZ ;  /* 0x0001440025257890 */ /* 0x000fe4000fffe0ff */
[----:B------:R-:W-:Y:S02]  /*1b30*/  UIADD3 UR46, UPT, UPT, UR45, -UR44, URZ ;  /* 0x8000002c2d2e7290 */ /* 0x000fe4000fffe0ff */
[----:B------:R-:W-:Y:S01]  /*1b40*/  UIADD3 UR24, UPT, UPT, UR24, 0x1, URZ ;  /* 0x0000000118187890 */ /* 0x000fe2000fffe0ff */
[----:B-1--4-:R-:W-:-:S11]  /*1b50*/  UMOV UR7, URZ ;  /* 0x000000ff00077c82 */ /* 0x012fd60008000000 */
.L_x_43:
[----:B------:R-:W1:Y:S02]  /*1b60*/  S2UR UR4, SR_CgaCtaId ;  /* 0x00000000000479c3 */ /* 0x000e640000008800 */
[----:B-1----:R-:W-:-:S09]  /*1b70*/  UISETP.NE.AND UP0, UPT, UR4, URZ, UPT ;  /* 0x000000ff0400728c */ /* 0x002fd2000bf05270 */
[----:B------:R-:W-:Y:S05]  /*1b80*/  BRA.U UP0, `(.L_x_24) ;  /* 0x0000000100287547 */ /* 0x000fea000b800000 */
[----:B------:R-:W-:Y:S02]  /*1b90*/  LEA R0, R9, UR21, 0x3 ;  /* 0x0000001509007c11 */ /* 0x000fe4000f8e18ff */
[----:B------:R-:W-:-:S04]  /*1ba0*/  SHF.L.U32 R2, R8, 0x1f, RZ ;  /* 0x0000001f08027819 */ /* 0x000fc800000006ff */
[----:B------:R-:W1:Y:S02]  /*1bb0*/  SYNCS.PHASECHK.TRANS64.TRYWAIT P0, [R0+URZ+0x140], R2 ;  /* 0x00014002000075a7 */ /* 0x000e6400080011ff */
[----:B-1----:R-:W-:Y:S05]  /*1bc0*/  @!P0 BRA `(.L_x_25) ;  /* 0x0000006c00bc8947 */ /* 0x002fea0003800000 */
.L_x_143:
[----:B------:R-:W-:Y:S01]  /*1bd0*/  VIADD R9, R9, 0x1 ;  /* 0x0000000109097836 */ /* 0x000fe20000000000 */
[----:B------:R1:W-:Y:S04]  /*1be0*/  SYNCS.ARRIVE.TRANS64.A1T0 RZ, [R0+URZ+0x130], RZ ;  /* 0x000130ff00ff79a7 */ /* 0x0003e800081000ff */
[----:B------:R-:W-:-:S04]  /*1bf0*/  ISETP.NE.AND P0, PT, R9, 0x2, PT ;  /* 0x000000020900780c */ /* 0x000fc80003f05270 */
[----:B------:R-:W-:Y:S02]  /*1c00*/  SEL R9, R9, RZ, P0 ;  /* 0x000000ff09097207 */ /* 0x000fe40000000000 */
[----:B-1----:R-:W-:-:S04]  /*1c10*/  SEL R0, RZ, 0x1, P0 ;  /* 0x00000001ff007807 */ /* 0x002fc80000000000 */
[----:B------:R-:W-:-:S07]  /*1c20*/  LOP3.LUT R8, R8, R0, RZ, 0x3c, !PT ;  /* 0x0000000008087212 */ /* 0x000fce00078e3cff */
.L_x_24:
[----:B------:R-:W-:Y:S01]  /*1c30*/  ULEA UR4, UR7, UR21, 0x3 ;  /* 0x0000001507047291 */ /* 0x000fe2000f8e18ff */
[----:B------:R-:W-:Y:S01]  /*1c40*/  SHF.L.U32 R0, R12, 0x1f, RZ ;  /* 0x0000001f0c007819 */ /* 0x000fe200000006ff */
[----:B------:R-:W-:Y:S02]  /*1c50*/  UISETP.GE.U32.AND UP0, UPT, UR49, 0x7f, UPT ;  /* 0x0000007f3100788c */ /* 0x000fe4000bf06070 */
[----:B------:R-:W-:Y:S02]  /*1c60*/  ULEA UR11, UR20, UR50, 0x1 ;  /* 0x00000032140b7291 */ /* 0x000fe4000f8e08ff */
[----:B------:R-:W-:Y:S02]  /*1c70*/  ULEA UR35, UR16, UR47, 0x6 ;  /* 0x0000002f10237291 */ /* 0x000fe4000f8e30ff */
[----:B------:R-:W-:Y:S01]  /*1c80*/  USHF.L.U32 UR11, UR11, 0x6, URZ ;  /* 0x000000060b0b7899 */ /* 0x000fe200080006ff */
[----:B------:R1:W3:Y:S01]  /*1c90*/  SYNCS.PHASECHK.TRANS64.TRYWAIT P0, [UR4+0x40], R0 ;  /* 0x00004000ff0075a7 */ /* 0x0002e20008001104 */
[----:B------:R-:W-:Y:S01]  /*1ca0*/  UMOV UR6, URZ ;  /* 0x000000ff00067c82 */ /* 0x000fe20008000000 */
[----:B------:R-:W-:Y:S09]  /*1cb0*/  BRA.U !UP0, `(.L_x_26) ;  /* 0x0000000108c87547 */ /* 0x000ff2000b800000 */
[----:B------:R-:W-:Y:S01]  /*1cc0*/  UMOV UR13, URZ ;  /* 0x000000ff000d7c82 */ /* 0x000fe20008000000 */
[----:B------:R-:W-:-:S05]  /*1cd0*/  UMOV UR4, UR7 ;  /* 0x0000000700047c82 */ /* 0x000fca0008000000 */
.L_x_32:
[----:B------:R-:W-:Y:S01]  /*1ce0*/  ULEA UR33, UR4, UR21, 0x3 ;  /* 0x0000001504217291 */ /* 0x000fe2000f8e18ff */
[----:B---3--:R-:W-:Y:S01]  /*1cf0*/  @!P3 MOV R2, 0x6000 ;  /* 0x000060000002b802 */ /* 0x008fe20000000f00 */
[----:B-1-3--:R-:W-:Y:S10]  /*1d00*/  @P0 BRA `(.L_x_27) ;  /* 0x00000000000c0947 */ /* 0x00aff40003800000 */
[----:B------:R-:W-:-:S04]  /*1d10*/  SHF.L.U32 R3, R12, 0x1f, RZ ;  /* 0x0000001f0c037819 */ /* 0x000fc800000006ff */
[----:B------:R-:W3:Y:S02]  /*1d20*/  SYNCS.PHASECHK.TRANS64.TRYWAIT P0, [UR33+0x40], R3 ;  /* 0x00004003ff0075a7 */ /* 0x000ee40008001121 */
[----:B---3--:R-:W-:Y:S05]  /*1d30*/  @!P0 BRA `(.L_x_28) ;  /* 0x0000006c00748947 */ /* 0x008fea0003800000 */
.L_x_27:
[----:B------:R3:W-:Y:S01]  /*1d40*/  @!P3 SYNCS.ARRIVE.TRANS64 RZ, [UR33], R2 ;  /* 0x00000002ffffb9a7 */ /* 0x0007e20008000021 */
[----:B------:R-:W-:-:S04]  /*1d50*/  ULOP3.LUT UR5, UR25, 0x2, URZ, 0xfc, !UPT ;  /* 0x0000000219057892 */ /* 0x000fc8000f8efcff */
[----:B------:R-:W-:-:S09]  /*1d60*/  UISETP.NE.AND UP0, UPT, UR5, 0x2, UPT ;  /* 0x000000020500788c */ /* 0x000fd2000bf05270 */
[----:B------:R-:W-:Y:S05]  /*1d70*/  BRA.U UP0, `(.L_x_29) ;  /* 0x0000000100047547 */ /* 0x000fea000b800000 */
[----:B--2---:R-:W-:Y:S05]  /*1d80*/  BPT.TRAP 0x1 ;  /* 0x000000040000795c */ /* 0x004fea0000300000 */
.L_x_29:
[----:B------:R-:W-:Y:S04]  /*1d90*/  BSSY.RECONVERGENT B0, `(.L_x_30) ;  /* 0x0000003000007945 */ /* 0x000fe80003800200 */
[----:B------:R-:W-:Y:S05]  /*1da0*/  @P2 BRA `(.L_x_31) ;  /* 0x0000000000042947 */ /* 0x000fea0003800000 */
[----:B--2---:R-:W-:Y:S05]  /*1db0*/  BPT.TRAP 0x1 ;  /* 0x000000040000795c */ /* 0x004fea0000300000 */
.L_x_31:
[----:B--2---:R-:W-:Y:S05]  /*1dc0*/  BSYNC.RECONVERGENT B0 ;  /* 0x0000000000007941 */ /* 0x004fea0003800200 */
.L_x_30:
[----:B------:R-:W-:Y:S02]  /*1dd0*/  UIADD3 UR5, UPT, UPT, UR4, 0x1, URZ ;  /* 0x0000000104057890 */ /* 0x000fe4000fffe0ff */
[----:B------:R-:W-:Y:S02]  /*1de0*/  USHF.L.U32 UR34, UR13, 0x6, URZ ;  /* 0x000000060d227899 */ /* 0x000fe400080006ff */
[----:B------:R-:W-:Y:S02]  /*1df0*/  UISETP.NE.AND UP0, UPT, UR5, 0x8, UPT ;  /* 0x000000080500788c */ /* 0x000fe4000bf05270 */
[----:B------:R-:W-:Y:S02]  /*1e00*/  UIADD3 UR13, UPT, UPT, UR13, 0x1, URZ ;  /* 0x000000010d0d7890 */ /* 0x000fe4000fffe0ff */
[----:B------:R-:W-:Y:S02]  /*1e10*/  USEL UR6, URZ, 0x1, UP0 ;  /* 0x00000001ff067887 */ /* 0x000fe40008000000 */
[----:B------:R-:W-:-:S02]  /*1e20*/  USEL UR7, UR5, URZ, UP0 ;  /* 0x000000ff05077287 */ /* 0x000fc40008000000 */
[----:B------:R-:W-:Y:S02]  /*1e30*/  UIADD3 UR14, UP1, UPT, UR28, 0x80, URZ ;  /* 0x000000801c0e7890 */ /* 0x000fe4000ff3e0ff */
[----:B------:R-:W-:Y:S01]  /*1e40*/  ULEA UR5, UR7, UR21, 0x3 ;  /* 0x0000001507057291 */ /* 0x000fe2000f8e18ff */
[----:B------:R-:W-:Y:S01]  /*1e50*/  LOP3.LUT R12, R12, UR6, RZ, 0x3c, !PT ;  /* 0x000000060c0c7c12 */ /* 0x000fe2000f8e3cff */
[----:B------:R-:W-:Y:S02]  /*1e60*/  ULEA UR6, UR4, UR31, 0xc ;  /* 0x0000001f04067291 */ /* 0x000fe4000f8e60ff */
[----:B------:R-:W-:Y:S01]  /*1e70*/  UIADD3.X UR15, UPT, UPT, URZ, UR29, URZ, UP1, !UPT ;  /* 0x0000001dff0f7290 */ /* 0x000fe20008ffe4ff */
[----:B-1----:R-:W-:Y:S01]  /*1e80*/  SHF.L.U32 R0, R12, 0x1f, RZ ;  /* 0x0000001f0c007819 */ /* 0x002fe200000006ff */
[----:B------:R-:W-:Y:S02]  /*1e90*/  ULEA UR6, UR6, UR21, 0x1 ;  /* 0x0000001506067291 */ /* 0x000fe4000f8e08ff */
[----:B------:R-:W-:Y:S01]  /*1ea0*/  UPRMT UR16, URZ, 0x5410, UR27 ;  /* 0x00005410ff107896 */ /* 0x000fe2000800001b */
[----:B------:R4:W1:Y:S01]  /*1eb0*/  SYNCS.PHASECHK.TRANS64.TRYWAIT P0, [UR5+0x40], R0 ;  /* 0x00004000ff0075a7 */ /* 0x0008620008001105 */
[----:B------:R-:W-:-:S02]  /*1ec0*/  ULEA UR5, UR4, UR30, 0xd ;  /* 0x0000001e04057291 */ /* 0x000fc4000f8e68ff */
[----:B------:R-:W-:Y:S02]  /*1ed0*/  UIADD3 UR4, UP0, UPT, UR28, 0x180, URZ ;  /* 0x000001801c047890 */ /* 0x000fe4000ff1e0ff */
[----:B------:R-:W-:Y:S02]  /*1ee0*/  ULEA UR5, UR5, UR21, 0x1 ;  /* 0x0000001505057291 */ /* 0x000fe4000f8e08ff */
[----:B------:R-:W-:Y:S02]  /*1ef0*/  UIADD3 UR32, UPT, UPT, UR6, 0x4400, URZ ;  /* 0x0000440006207890 */ /* 0x000fe4000fffe0ff */
[----:B------:R-:W-:Y:S02]  /*1f00*/  UIADD3 UR8, UPT, UPT, UR5, 0x14400, URZ ;  /* 0x0001440005087890 */ /* 0x000fe4000fffe0ff */
[----:B------:R-:W-:Y:S02]  /*1f10*/  UIADD3.X UR5, UPT, UPT, URZ, UR29, URZ, UP0, !UPT ;  /* 0x0000001dff057290 */ /* 0x000fe400087fe4ff */
[----:B------:R-:W-:-:S02]  /*1f20*/  UISETP.NE.AND UP0, UPT, UR13, UR24, UPT ;  /* 0x000000180d00728c */ /* 0x000fc4000bf05270 */
[----:B------:R-:W-:Y:S01]  /*1f30*/  UPRMT UR6, URZ, 0x5410, UR26 ;  /* 0x00005410ff067896 */ /* 0x000fe2000800001a */
[----:B------:R-:W-:Y:S01]  /*1f40*/  UMOV UR18, 0x0 ;  /* 0x0000000000127882 */ /* 0x000fe20000000000 */
[----:B------:R-:W-:Y:S01]  /*1f50*/  UMOV UR19, 0x10000000 ;  /* 0x1000000000137882 */ /* 0x000fe20000000000 */
[----:B------:R-:W-:Y:S01]  /*1f60*/  UMOV UR12, UR36 ;  /* 0x00000024000c7c82 */ /* 0x000fe20008000000 */
[----:B------:R-:W-:Y:S01]  /*1f70*/  UMOV UR9, UR33 ;  /* 0x0000002100097c82 */ /* 0x000fe20008000000 */
[----:B------:R-:W-:Y:S01]  /*1f80*/  UMOV UR10, UR34 ;  /* 0x00000022000a7c82 */ /* 0x000fe20008000000 */
[----:B------:R-:W-:Y:S03]  /*1f90*/  UTMALDG.3D.MULTICAST [UR32], [UR14], UR16, desc[UR18] ;  /* 0x000012200e0073b4 */ /* 0x000fe60008011810 */
[----:B------:R2:W-:Y:S02]  /*1fa0*/  UTMALDG.3D.MULTICAST [UR8], [UR4], UR6, desc[UR18] ;  /* 0x00001208040073b4 */ /* 0x0005e40008011806 */
[----:B--2---:R-:W-:Y:S01]  /*1fb0*/  UMOV UR6, UR24 ;  /* 0x0000001800067c82 */ /* 0x004fe20008000000 */
[----:B------:R-:W-:Y:S01]  /*1fc0*/  UMOV UR4, UR7 ;  /* 0x0000000700047c82 */ /* 0x000fe20008000000 */
[----:B----4-:R-:W-:Y:S05]  /*1fd0*/  BRA.U UP0, `(.L_x_32) ;  /* 0xfffffffd00407547 */ /* 0x010fea000b83ffff */
.L_x_26:
[----:B------:R-:W-:Y:S01]  /*1fe0*/  ULEA UR4, UR7, UR21, 0x3 ;  /* 0x0000001507047291 */ /* 0x000fe2000f8e18ff */
[----:B-1----:R-:W-:Y:S01]  /*1ff0*/  SHF.L.U32 R0, R12, 0x1f, RZ ;  /* 0x0000001f0c007819 */ /* 0x002fe200000006ff */
[----:B------:R-:W-:Y:S01]  /*2000*/  @!P1 SYNCS.ARRIVE.TRANS64.A1T0 RZ, [UR21+0xc8], RZ ;  /* 0x0000c8ffffff99a7 */ /* 0x000fe20008100015 */
[----:B------:R-:W-:-:S06]  /*2010*/  UISETP.GT.AND UP0, UPT, UR45, UR44, UPT ;  /* 0x0000002c2d00728c */ /* 0x000fcc000bf04270 */
[----:B---3--:R1:W3:Y:S03]  /*2020*/  SYNCS.PHASECHK.TRANS64.TRYWAIT P0, [UR4+0x40], R0 ;  /* 0x00004000ff0075a7 */ /* 0x0082e60008001104 */
[----:B------:R-:W-:Y:S05]  /*2030*/  BRA.U !UP0, `(.L_x_33) ;  /* 0x0000000108bc7547 */ /* 0x000fea000b800000 */
[----:B------:R-:W-:Y:S01]  /*2040*/  UIADD3 UR13, UPT, UPT, UR46, UR6, URZ ;  /* 0x000000062e0d7290 */ /* 0x000fe2000fffe0ff */
[----:B------:R-:W-:-:S11]  /*2050*/  UMOV UR4, UR7 ;  /* 0x0000000700047c82 */ /* 0x000fd60008000000 */
.L_x_39:
[----:B------:R-:W-:Y:S01]  /*2060*/  ULEA UR17, UR4, UR21, 0x3 ;  /* 0x0000001504117291 */ /* 0x000fe2000f8e18ff */
[----:B---3--:R-:W-:Y:S01]  /*2070*/  @!P3 MOV R2, 0x6000 ;  /* 0x000060000002b802 */ /* 0x008fe20000000f00 */
[----:B-1-3--:R-:W-:Y:S10]  /*2080*/  @P0 BRA `(.L_x_34) ;  /* 0x00000000000c0947 */ /* 0x00aff40003800000 */
[----:B------:R-:W-:-:S04]  /*2090*/  SHF.L.U32 R3, R12, 0x1f, RZ ;  /* 0x0000001f0c037819 */ /* 0x000fc800000006ff */
[----:B------:R-:W3:Y:S02]  /*20a0*/  SYNCS.PHASECHK.TRANS64.TRYWAIT P0, [UR17+0x40], R3 ;  /* 0x00004003ff0075a7 */ /* 0x000ee40008001111 */
[----:B---3--:R-:W-:Y:S05]  /*20b0*/  @!P0 BRA `(.L_x_35) ;  /* 0x0000006800ac8947 */ /* 0x008fea0003800000 */
.L_x_34:
[----:B------:R3:W-:Y:S01]  /*20c0*/  @!P3 SYNCS.ARRIVE.TRANS64 RZ, [UR17], R2 ;  /* 0x00000002ffffb9a7 */ /* 0x0007e20008000011 */
[----:B------:R-:W-:-:S04]  /*20d0*/  ULOP3.LUT UR5, UR25, 0x2, URZ, 0xfc, !UPT ;  /* 0x0000000219057892 */ /* 0x000fc8000f8efcff */
[----:B------:R-:W-:-:S09]  /*20e0*/  UISETP.NE.AND UP0, UPT, UR5, 0x2, UPT ;  /* 0x000000020500788c */ /* 0x000fd2000bf05270 */
[----:B------:R-:W-:Y:S05]  /*20f0*/  BRA.U UP0, `(.L_x_36) ;  /* 0x0000000100047547 */ /* 0x000fea000b800000 */
[----:B--2---:R-:W-:Y:S05]  /*2100*/  BPT.TRAP 0x1 ;  /* 0x000000040000795c */ /* 0x004fea0000300000 */
.L_x_36:
[----:B------:R-:W-:Y:S04]  /*2110*/  BSSY.RECONVERGENT B0, `(.L_x_37) ;  /* 0x0000003000007945 */ /* 0x000fe80003800200 */
[----:B------:R-:W-:Y:S05]  /*2120*/  @P2 BRA `(.L_x_38) ;  /* 0x0000000000042947 */ /* 0x000fea0003800000 */
[----:B--2---:R-:W-:Y:S05]  /*2130*/  BPT.TRAP 0x1 ;  /* 0x000000040000795c */ /* 0x004fea0000300000 */
.L_x_38:
[----:B--2---:R-:W-:Y:S05]  /*2140*/  BSYNC.RECONVERGENT B0 ;  /* 0x0000000000007941 */ /* 0x004fea0003800200 */
.L_x_37:
[----:B------:R-:W-:Y:S02]  /*2150*/  UIADD3 UR5, UPT, UPT, UR4, 0x1, URZ ;  /* 0x0000000104057890 */ /* 0x000fe4000fffe0ff */
[----:B------:R-:W-:Y:S02]  /*2160*/  UIADD3 UR14, UP1, UPT, UR28, 0x80, URZ ;  /* 0x000000801c0e7890 */ /* 0x000fe4000ff3e0ff */
[----:B------:R-:W-:Y:S02]  /*2170*/  UISETP.NE.AND UP0, UPT, UR5, 0x8, UPT ;  /* 0x000000080500788c */ /* 0x000fe4000bf05270 */
[----:B------:R-:W-:Y:S02]  /*2180*/  ULEA UR16, UR4, UR38, 0xd ;  /* 0x0000002604107291 */ /* 0x000fe4000f8e68ff */
[----:B------:R-:W-:Y:S02]  /*2190*/  USEL UR8, URZ, 0x1, UP0 ;  /* 0x00000001ff087887 */ /* 0x000fe40008000000 */
[----:B------:R-:W-:-:S02]  /*21a0*/  USEL UR7, UR5, URZ, UP0 ;  /* 0x000000ff05077287 */ /* 0x000fc40008000000 */
[----:B------:R-:W-:Y:S02]  /*21b0*/  UIADD3 UR22, UP0, UPT, UR28, 0x180, URZ ;  /* 0x000001801c167890 */ /* 0x000fe4000ff1e0ff */
[----:B------:R-:W-:Y:S01]  /*21c0*/  ULEA UR5, UR7, UR21, 0x3 ;  /* 0x0000001507057291 */ /* 0x000fe2000f8e18ff */
[----:B------:R-:W-:Y:S01]  /*21d0*/  LOP3.LUT R12, R12, UR8, RZ, 0x3c, !PT ;  /* 0x000000080c0c7c12 */ /* 0x000fe2000f8e3cff */
[----:B------:R-:W-:Y:S02]  /*21e0*/  ULEA UR8, UR4, UR37, 0xe ;  /* 0x0000002504087291 */ /* 0x000fe4000f8e70ff */
[----:B------:R-:W-:Y:S01]  /*21f0*/  USHF.L.U32 UR18, UR6, 0x6, URZ ;  /* 0x0000000606127899 */ /* 0x000fe200080006ff */
[----:B-1----:R-:W-:Y:S01]  /*2200*/  SHF.L.U32 R0, R12, 0x1f, RZ ;  /* 0x0000001f0c007819 */ /* 0x002fe200000006ff */
[----:B------:R-:W-:Y:S02]  /*2210*/  UPRMT UR4, URZ, 0x5410, UR27 ;  /* 0x00005410ff047896 */ /* 0x000fe4000800001b */
[----:B------:R-:W-:Y:S01]  /*2220*/  UIADD3.X UR15, UPT, UPT, URZ, UR29, URZ, UP1, !UPT ;  /* 0x0000001dff0f7290 */ /* 0x000fe20008ffe4ff */
[----:B------:R4:W1:Y:S01]  /*2230*/  SYNCS.PHASECHK.TRANS64.TRYWAIT P0, [UR5+0x40], R0 ;  /* 0x00004000ff0075a7 */ /* 0x0008620008001105 */
[----:B------:R-:W-:-:S02]  /*2240*/  UPRMT UR5, URZ, 0x5410, UR26 ;  /* 0x00005410ff057896 */ /* 0x000fc4000800001a */
[----:B------:R-:W-:Y:S01]  /*2250*/  UIADD3.X UR23, UPT, UPT, URZ, UR29, URZ, UP0, !UPT ;  /* 0x0000001dff177290 */ /* 0x000fe200087fe4ff */
[----:B------:R-:W-:Y:S01]  /*2260*/  UMOV UR32, 0x0 ;  /* 0x0000000000207882 */ /* 0x000fe20000000000 */
[----:B------:R-:W-:Y:S01]  /*2270*/  UMOV UR33, 0x10000000 ;  /* 0x1000000000217882 */ /* 0x000fe20000000000 */
[----:B------:R-:W-:Y:S01]  /*2280*/  UMOV UR19, UR35 ;  /* 0x0000002300137c82 */ /* 0x000fe20008000000 */
[----:B------:R-:W-:Y:S01]  /*2290*/  UMOV UR20, UR36 ;  /* 0x0000002400147c82 */ /* 0x000fe20008000000 */
[----:B------:R-:W-:Y:S01]  /*22a0*/  UMOV UR12, UR36 ;  /* 0x00000024000c7c82 */ /* 0x000fe20008000000 */
[----:B------:R-:W-:Y:S01]  /*22b0*/  UMOV UR9, UR17 ;  /* 0x0000001100097c82 */ /* 0x000fe20008000000 */
[----:B------:R-:W-:Y:S01]  /*22c0*/  UMOV UR10, UR18 ;  /* 0x00000012000a7c82 */ /* 0x000fe20008000000 */
[----:B------:R2:W-:Y:S01]  /*22d0*/  UTMALDG.3D.MULTICAST [UR16], [UR14], UR4, desc[UR32] ;  /* 0x000020100e0073b4 */ /* 0x0005e20008011804 */
[----:B------:R-:W-:-:S04]  /*22e0*/  UIADD3 UR6, UPT, UPT, UR6, 0x1, URZ ;  /* 0x0000000106067890 */ /* 0x000fc8000fffe0ff */
[----:B------:R-:W-:Y:S01]  /*22f0*/  UISETP.NE.AND UP0, UPT, UR6, UR13, UPT ;  /* 0x0000000d0600728c */ /* 0x000fe2000bf05270 */
[----:B------:R4:W-:Y:S01]  /*2300*/  UTMALDG.3D.MULTICAST [UR8], [UR22], UR5, desc[UR32] ;  /* 0x00002008160073b4 */ /* 0x0009e20008011805 */
[----:B--2---:R-:W-:-:S07]  /*2310*/  UMOV UR4, UR7 ;  /* 0x0000000700047c82 */ /* 0x004fce0008000000 */
[----:B----4-:R-:W-:Y:S05]  /*2320*/  BRA.U UP0, `(.L_x_39) ;  /* 0xfffffffd004c7547 */ /* 0x010fea000b83ffff */
.L_x_33:
[C---:B------:R-:W-:Y:S01]  /*2330*/  LEA R3, R11.reuse, UR21, 0x3 ;  /* 0x000000150b037c11 */ /* 0x040fe2000f8e18ff */
[----:B------:R-:W-:Y:S01]  /*2340*/  NOP ;  /* 0x0000000000007918 */ /* 0x000fe20000000000 */
[----:B-1----:R-:W-:Y:S02]  /*2350*/  SHF.L.U32 R0, R10, 0x1f, RZ ;  /* 0x0000001f0a007819 */ /* 0x002fe400000006ff */
[----:B------:R-:W-:Y:S02]  /*2360*/  LEA R4, R11, UR21, 0x4 ;  /* 0x000000150b047c11 */ /* 0x000fe4000f8e20ff */
[----:B---3--:R-:W1:Y:S02]  /*2370*/  SYNCS.PHASECHK.TRANS64.TRYWAIT P0, [R3+URZ+0xd0], R0 ;  /* 0x0000d000030075a7 */ /* 0x008e6400080011ff */
[----:B-1----:R-:W-:Y:S05]  /*2380*/  @!P0 BRA `(.L_x_40) ;  /* 0x0000006800108947 */ /* 0x002fea0003800000 */
.L_x_146:
[----:B------:R-:W3:Y:S01]  /*2390*/  LDS.128 R4, [R4+0x160] ;  /* 0x0001600004047984 */ /* 0x000ee20000000c00 */
[----:B------:R-:W-:Y:S01]  /*23a0*/  UISETP.GE.AND UP0, UPT, UR42, 0x1, UPT ;  /* 0x000000012a00788c */ /* 0x000fe2000bf06270 */
[----:B------:R-:W-:Y:S01]  /*23b0*/  @!PT LDS RZ, [RZ] ;  /* 0x00000000fffff984 */ /* 0x000fe20000000800 */
[----:B------:R-:W-:Y:S01]  /*23c0*/  @!PT LDS RZ, [RZ] ;  /* 0x00000000fffff984 */ /* 0x000fe20000000800 */
[----:B------:R-:W-:Y:S01]  /*23d0*/  @!PT LDS RZ, [RZ] ;  /* 0x00000000fffff984 */ /* 0x000fe20000000800 */
[----:B------:R-:W-:Y:S01]  /*23e0*/  @!PT LDS RZ, [RZ] ;  /* 0x00000000fffff984 */ /* 0x000fe20000000800 */
[----:B------:R4:W-:Y:S06]  /*23f0*/  MEMBAR.ALL.CTA ;  /* 0x0000000000007992 */ /* 0x0009ec0000008000 */
[----:B----4-:R-:W4:Y:S01]  /*2400*/  FENCE.VIEW.ASYNC.S ;  /* 0x00000000000073c6 */ /* 0x010f220000000000 */
[----:B---3--:R-:W-:-:S13]  /*2410*/  LOP3.LUT P0, RZ, R6, 0x1, RZ, 0xc0, !PT ;  /* 0x0000000106ff7812 */ /* 0x008fda000780c0ff */
[----:B----4-:R-:W-:Y:S01]  /*2420*/  VOTEU.ANY UP1, P0 ;  /* 0x0000000000ff7886 */ /* 0x010fe20000020100 */
[----:B------:R-:W-:-:S13]  /*2430*/  PLOP3.LUT P0, PT, PT, PT, UP1, 0x80, 0x8 ;  /* 0x000000000008781c */ /* 0x000fda0003f0f018 */
[----:B-1----:R-:W-:Y:S02]  /*2440*/  @P0 LOP3.LUT R0, R5, 0xffff, RZ, 0xc0, !PT ;  /* 0x0000ffff05000812 */ /* 0x002fe400078ec0ff */
[----:B------:R-:W-:Y:S02]  /*2450*/  @P0 MOV R2, R4 ;  /* 0x0000000400020202 */ /* 0x000fe40000000f00 */
[----:B------:R-:W-:Y:S01]  /*2460*/  @P0 R2UR UR5, R0 ;  /* 0x00000000000502ca */ /* 0x000fe200000e0000 */
[----:B------:R-:W-:Y:S01]  /*2470*/  VIADD R0, R3, 0xe0 ;  /* 0x000000e003007836 */ /* 0x000fe20000000000 */
[----:B------:R-:W-:Y:S02]  /*2480*/  @P0 SHF.R.U32.HI R4, RZ, 0x10, R5 ;  /* 0x00000010ff040819 */ /* 0x000fe40000011605 */
[----:B------:R-:W-:Y:S02]  /*2490*/  @P0 R2UR UR6, R2 ;  /* 0x00000000020602ca */ /* 0x000fe400000e0000 */
[----:B------:R-:W-:-:S02]  /*24a0*/  PRMT R0, RZ, 0x654, R0 ;  /* 0x00000654ff007816 */ /* 0x000fc40000000000 */
[----:B------:R-:W-:Y:S02]  /*24b0*/  @P0 R2UR UR4, R4 ;  /* 0x00000000040402ca */ /* 0x000fe400000e0000 */
[----:B------:R1:W-:Y:S03]  /*24c0*/  SYNCS.ARRIVE.TRANS64.RED.A1T0 RZ, [R0+URZ], RZ ;  /* 0x000000ff00ff79a7 */ /* 0x0003e600081004ff */
[----:B------:R-:W-:-:S04]  /*24d0*/  @UP1 UMOV UR39, UR5 ;  /* 0x0000000500271c82 */ /* 0x000fc80008000000 */
[----:B------:R-:W-:-:S04]  /*24e0*/  @UP1 UMOV UR40, UR6 ;  /* 0x0000000600281c82 */ /* 0x000fc80008000000 */
[----:B------:R-:W-:Y:S01]  /*24f0*/  @UP1 UMOV UR36, UR4 ;  /* 0x0000000400241c82 */ /* 0x000fe20008000000 */
[----:B------:R-:W-:Y:S05]  /*2500*/  BRA.U !UP0, `(.L_x_41) ;  /* 0x0000000108d47547 */ /* 0x000fea000b800000 */
[----:B------:R-:W2:Y:S01]  /*2510*/  LDCU.128 UR12, c[0x0][0xb10] ;  /* 0x00016200ff0c77ac */ /* 0x000ea20008000c00 */
[----:B------:R-:W3:Y:S01]  /*2520*/  LDCU UR22, c[0x0][0xb20] ;  /* 0x00016400ff1677ac */ /* 0x000ee20008000800 */
[----:B------:R-:W4:Y:S01]  /*2530*/  LDCU UR20, c[0x0][0xb0c] ;  /* 0x00016180ff1477ac */ /* 0x000f220008000800 */
[----:B------:R-:W1:Y:S01]  /*2540*/  LDCU.64 UR8, c[0x0][0xb28] ;  /* 0x00016500ff0877ac */ /* 0x000e620008000a00 */
[----:B------:R-:W-:Y:S02]  /*2550*/  UISETP.NE.AND UP3, UPT, UR42, 0x1, UPT ;  /* 0x000000012a00788c */ /* 0x000fe4000bf65270 */
[----:B--2---:R-:W-:Y:S02]  /*2560*/  UIMAD.WIDE.U32 UR10, UR41, UR15, URZ ;  /* 0x0000000f290a72a5 */ /* 0x004fe4000f8e00ff */
[----:B------:R-:W-:Y:S02]  /*2570*/  UIMAD.WIDE.U32 UR4, UR43, UR12, URZ ;  /* 0x0000000c2b0472a5 */ /* 0x000fe4000f8e00ff */
[----:B------:R-:W-:-:S02]  /*2580*/  UISETP.NE.AND UP0, UPT, UR14, 0x1, UPT ;  /* 0x000000010e00788c */ /* 0x000fc4000bf05270 */
[----:B------:R-:W-:Y:S01]  /*2590*/  UIMAD.WIDE.U32 UR18, UR39, UR15, URZ ;  /* 0x0000000f271272a5 */ /* 0x000fe2000f8e00ff */
[----:B------:R-:W-:Y:S02]  /*25a0*/  UMOV UR10, UR11 ;  /* 0x0000000b000a7c82 */ /* 0x000fe40008000000 */
[----:B------:R-:W-:Y:S01]  /*25b0*/  UMOV UR4, UR5 ;  /* 0x0000000500047c82 */ /* 0x000fe20008000000 */
[----:B---3--:R-:W-:Y:S02]  /*25c0*/  USHF.R.U32.HI UR10, URZ, UR22, UR10 ;  /* 0x00000016ff0a7299 */ /* 0x008fe4000801160a */
[----:B----4-:R-:W-:Y:S02]  /*25d0*/  UISETP.NE.AND UP2, UPT, UR20, 0x1, UPT ;  /* 0x000000011400788c */ /* 0x010fe4000bf45270 */
[----:B------:R-:W-:Y:S02]  /*25e0*/  USHF.R.U32.HI UR4, URZ, UR13, UR4 ;  /* 0x0000000dff047299 */ /* 0x000fe40008011604 */
[----:B------:R-:W-:-:S02]  /*25f0*/  USEL UR5, UR41, UR10, !UP0 ;  /* 0x0000000a29057287 */ /* 0x000fc4000c000000 */
[----:B------:R-:W-:Y:S02]  /*2600*/  USEL UR6, UR43, UR4, !UP2 ;  /* 0x000000042b067287 */ /* 0x000fe4000d000000 */
[----:B-1----:R-:W-:Y:S01]  /*2610*/  UIMAD.WIDE.U32 UR10, UR5, UR8, URZ ;  /* 0x00000008050a72a5 */ /* 0x002fe2000f8e00ff */
[----:B------:R-:W-:Y:S01]  /*2620*/  UMOV UR4, UR19 ;  /* 0x0000001300047c82 */ /* 0x000fe20008000000 */
[----:B------:R-:W-:Y:S02]  /*2630*/  UIMAD.WIDE.U32 UR16, UR40, UR12, URZ ;  /* 0x0000000c281072a5 */ /* 0x000fe4000f8e00ff */
[----:B------:R-:W-:-:S03]  /*2640*/  UIMAD.WIDE.U32 UR18, UR6, UR8, URZ ;  /* 0x00000008061272a5 */ /* 0x000fc6000f8e00ff */
[----:B------:R-:W-:Y:S01]  /*2650*/  UMOV UR10, UR11 ;  /* 0x0000000b000a7c82 */ /* 0x000fe20008000000 */
[----:B------:R-:W-:Y:S02]  /*2660*/  USHF.R.U32.HI UR4, URZ, UR22, UR4 ;  /* 0x00000016ff047299 */ /* 0x000fe40008011604 */
[----:B------:R-:W-:Y:S01]  /*2670*/  @UP3 USHF.R.U32.HI UR5, URZ, UR9, UR10 ;  /* 0x00000009ff053299 */ /* 0x000fe2000801160a */
[----:B------:R-:W-:Y:S01]  /*2680*/  UMOV UR16, UR17 ;  /* 0x0000001100107c82 */ /* 0x000fe20008000000 */
[----:B------:R-:W-:Y:S01]  /*2690*/  UMOV UR18, UR19 ;  /* 0x0000001300127c82 */ /* 0x000fe20008000000 */
[----:B------:R-:W-:Y:S02]  /*26a0*/  USHF.R.U32.HI UR13, URZ, UR13, UR16 ;  /* 0x0000000dff0d7299 */ /* 0x000fe40008011610 */
[----:B------:R-:W-:Y:S02]  /*26b0*/  USEL UR4, UR39, UR4, !UP0 ;  /* 0x0000000427047287 */ /* 0x000fe4000c000000 */
[----:B------:R-:W-:-:S02]  /*26c0*/  @UP3 USHF.R.U32.HI UR6, URZ, UR9, UR18 ;  /* 0x00000009ff063299 */ /* 0x000fc40008011612 */
[----:B------:R-:W-:Y:S02]  /*26d0*/  UIMAD UR10, UR42, UR5, URZ ;  /* 0x000000052a0a72a4 */ /* 0x000fe4000f8e02ff */
[----:B------:R-:W-:Y:S02]  /*26e0*/  USEL UR5, UR40, UR13, !UP2 ;  /* 0x0000000d28057287 */ /* 0x000fe4000d000000 */
[----:B------:R-:W-:Y:S02]  /*26f0*/  UIMAD UR12, UR42, UR6, URZ ;  /* 0x000000062a0c72a4 */ /* 0x000fe4000f8e02ff */
[----:B------:R-:W-:Y:S02]  /*2700*/  UISETP.GE.AND UP0, UPT, UR4, UR10, UPT ;  /* 0x0000000a0400728c */ /* 0x000fe4000bf06270 */
[----:B------:R-:W-:Y:S02]  /*2710*/  UIMAD.WIDE.U32 UR10, UR4, UR8, URZ ;  /* 0x00000008040a72a5 */ /* 0x000fe4000f8e00ff */
[----:B------:R-:W-:-:S02]  /*2720*/  UISETP.GE.OR UP0, UPT, UR5, UR12, UP0 ;  /* 0x0000000c0500728c */ /* 0x000fc40008706670 */
        /* <DEDUP_REMOVED lines=19> */
.L_x_41:
[----:B------:R-:W3:Y:S02]  /*2860*/  LDCU UR4, c[0x0][0xb30] ;  /* 0x00016600ff0477ac */ /* 0x000ee40008000800 */
[----:B---3--:R-:W-:-:S09]  /*2870*/  UISETP.NE.AND UP0, UPT, UR4, 0x1, UPT ;  /* 0x000000010400788c */ /* 0x008fd2000bf05270 */
[----:B------:R-:W-:Y:S05]  /*2880*/  BRA.U UP0, `(.L_x_42) ;  /* 0x0000000100447547 */ /* 0x000fea000b800000 */
[----:B------:R-:W3:Y:S01]  /*2890*/  LDCU.128 UR12, c[0x0][0xb10] ;  /* 0x00016200ff0c77ac */ /* 0x000ee20008000c00 */
[----:B------:R-:W4:Y:S01]  /*28a0*/  LDCU UR10, c[0x0][0xb0c] ;  /* 0x00016180ff0a77ac */ /* 0x000f220008000800 */
[----:B------:R-:W1:Y:S01]  /*28b0*/  LDCU UR6, c[0x0][0xb20] ;  /* 0x00016400ff0677ac */ /* 0x000e620008000800 */
[----:B---3--:R-:W-:Y:S02]  /*28c0*/  UIMAD.WIDE.U32 UR8, UR40, UR12, URZ ;  /* 0x0000000c280872a5 */ /* 0x008fe4000f8e00ff */
[----:B------:R-:W-:Y:S02]  /*28d0*/  UIMAD.WIDE.U32 UR4, UR39, UR15, URZ ;  /* 0x0000000f270472a5 */ /* 0x000fe4000f8e00ff */
[----:B----4-:R-:W-:Y:S02]  /*28e0*/  UISETP.NE.AND UP2, UPT, UR10, 0x1, UPT ;  /* 0x000000010a00788c */ /* 0x010fe4000bf45270 */
[----:B------:R-:W-:Y:S01]  /*28f0*/  UISETP.NE.AND UP0, UPT, UR14, 0x1, UPT ;  /* 0x000000010e00788c */ /* 0x000fe2000bf05270 */
[----:B------:R-:W-:-:S02]  /*2900*/  UMOV UR8, UR9 ;  /* 0x0000000900087c82 */ /* 0x000fc40008000000 */
[----:B------:R-:W-:Y:S01]  /*2910*/  UMOV UR4, UR5 ;  /* 0x0000000500047c82 */ /* 0x000fe20008000000 */
[----:B------:R-:W-:Y:S02]  /*2920*/  USHF.R.U32.HI UR13, URZ, UR13, UR8 ;  /* 0x0000000dff0d7299 */ /* 0x000fe40008011608 */
[----:B-1----:R-:W-:Y:S02]  /*2930*/  USHF.R.U32.HI UR4, URZ, UR6, UR4 ;  /* 0x00000006ff047299 */ /* 0x002fe40008011604 */
[----:B------:R-:W-:Y:S02]  /*2940*/  USEL UR5, UR40, UR13, !UP2 ;  /* 0x0000000d28057287 */ /* 0x000fe4000d000000 */
[----:B------:R-:W-:-:S04]  /*2950*/  USEL UR4, UR39, UR4, !UP0 ;  /* 0x0000000427047287 */ /* 0x000fc8000c000000 */
[----:B------:R-:W-:Y:S02]  /*2960*/  UIADD3 UR6, UPT, UPT, UR5, -UR4, URZ ;  /* 0x8000000405067290 */ /* 0x000fe4000fffe0ff */
[----:B------:R-:W-:Y:S02]  /*2970*/  UIADD3 UR4, UPT, UPT, -UR5, UR4, URZ ;  /* 0x0000000405047290 */ /* 0x000fe4000fffe1ff */
[----:B------:R-:W-:Y:S02]  /*2980*/  UIMAD UR39, UR6, UR14, UR39 ;  /* 0x0000000e062772a4 */ /* 0x000fe4000f8e0227 */
[----:B------:R-:W-:-:S12]  /*2990*/  UIMAD UR40, UR4, UR10, UR40 ;  /* 0x0000000a042872a4 */ /* 0x000fd8000f8e0228 */
.L_x_42:
[----:B------:R-:W-:Y:S01]  /*29a0*/  VIADD R11, R11, 0x1 ;  /* 0x000000010b0b7836 */ /* 0x000fe20000000000 */
[----:B------:R-:W-:Y:S02]  /*29b0*/  R2UR UR5, R52 ;  /* 0x00000000340572ca */ /* 0x000fe400000e0000 */
[----:B------:R-:W-:Y:S02]  /*29c0*/  R2UR UR4, R51 ;  /* 0x00000000330472ca */ /* 0x000fe400000e0000 */
[C---:B------:R-:W-:Y:S02]  /*29d0*/  ISETP.NE.AND P0, PT, R11.reuse, 0x2, PT ;  /* 0x000000020b00780c */ /* 0x040fe40003f05270 */
[----:B------:R-:W-:Y:S02]  /*29e0*/  PLOP3.LUT P1, PT, PT, PT, PT, 0x80, 0x8 ;  /* 0x000000000008781c */ /* 0x000fe40003f2f070 */
[----:B-1----:R-:W-:Y:S02]  /*29f0*/  SEL R0, RZ, 0x1, P0 ;  /* 0x00000001ff007807 */ /* 0x002fe40000000000 */
[----:B------:R-:W-:-:S02]  /*2a00*/  SEL R11, R11, RZ, P0 ;  /* 0x000000ff0b0b7207 */ /* 0x000fc40000000000 */
[----:B------:R-:W-:Y:S01]  /*2a10*/  LOP3.LUT R10, R10, R0, RZ, 0x3c, !PT ;  /* 0x000000000a0a7212 */ /* 0x000fe200078e3cff */
[----:B------:R-:W-:Y:S02]  /*2a20*/  UIADD3 UR16, UPT, UPT, UR40, UR5, URZ ;  /* 0x0000000528107290 */ /* 0x000fe4000fffe0ff */
[----:B------:R-:W-:Y:S01]  /*2a30*/  UIADD3 UR20, UPT, UPT, UR39, UR4, URZ ;  /* 0x0000000427147290 */ /* 0x000fe2000fffe0ff */
[----:B------:R-:W-:Y:S11]  /*2a40*/  BRA.U UP1, `(.L_x_43) ;  /* 0xfffffff101447547 */ /* 0x000ff6000b83ffff */
[----:B------:R-:W-:Y:S01]  /*2a50*/  UIADD3 UR21, UPT, UPT, UR21, 0x40, URZ ;  /* 0x0000004015157890 */ /* 0x000fe2000fffe0ff */
[----:B------:R-:W-:-:S03]  /*2a60*/  SHF.L.U32 R2, R12, 0x1f, RZ ;  /* 0x0000001f0c027819 */ /* 0x000fc600000006ff */
[----:B------:R-:W-:-:S09]  /*2a70*/  ULEA UR4, UR7, UR21, 0x3 ;  /* 0x0000001507047291 */ /* 0x000fd2000f8e18ff */
[----:B------:R-:W1:Y:S02]  /*2a80*/  SYNCS.PHASECHK.TRANS64.TRYWAIT P0, [UR4], R2 ;  /* 0x00000002ff0075a7 */ /* 0x000e640008001104 */
[----:B-1----:R-:W-:Y:S05]  /*2a90*/  @!P0 BRA `(.L_x_44) ;  /* 0x0000006000608947 */ /* 0x002fea0003800000 */
.L_x_148:
[----:B------:R-:W-:-:S04]  /*2aa0*/  UIADD3 UR4, UPT, UPT, UR7, 0x1, URZ ;  /* 0x0000000107047890 */ /* 0x000fc8000fffe0ff */
[----:B------:R-:W-:-:S04]  /*2ab0*/  UISETP.NE.AND UP0, UPT, UR4, 0x8, UPT ;  /* 0x000000080400788c */ /* 0x000fc8000bf05270 */
[----:B------:R-:W-:Y:S02]  /*2ac0*/  USEL UR6, URZ, 0x1, UP0 ;  /* 0x00000001ff067887 */ /* 0x000fe40008000000 */
[----:B------:R-:W-:-:S04]  /*2ad0*/  USEL UR4, UR4, URZ, UP0 ;  /* 0x000000ff04047287 */ /* 0x000fc80008000000 */
[----:B------:R-:W-:Y:S01]  /*2ae0*/  ULEA UR5, UR4, UR21, 0x3 ;  /* 0x0000001504057291 */ /* 0x000fe2000f8e18ff */
[----:B-1----:R-:W-:-:S04]  /*2af0*/  LOP3.LUT R2, R12, UR6, RZ, 0x3c, !PT ;  /* 0x000000060c027c12 */ /* 0x002fc8000f8e3cff */
[----:B------:R-:W-:-:S04]  /*2b00*/  SHF.L.U32 R3, R2, 0x1f, RZ ;  /* 0x0000001f02037819 */ /* 0x000fc800000006ff */
[----:B------:R-:W1:Y:S02]  /*2b10*/  SYNCS.PHASECHK.TRANS64.TRYWAIT P0, [UR5], R3 ;  /* 0x00000003ff0075a7 */ /* 0x000e640008001105 */
[----:B-1----:R-:W-:Y:S05]  /*2b20*/  @!P0 BRA `(.L_x_45) ;  /* 0x0000006000548947 */ /* 0x002fea0003800000 */
.L_x_150:
[----:B------:R-:W-:-:S04]  /*2b30*/  UIADD3 UR4, UPT, UPT, UR4, 0x1, URZ ;  /* 0x0000000104047890 */ /* 0x000fc8000fffe0ff */
[----:B------:R-:W-:-:S04]  /*2b40*/  UISETP.NE.AND UP0, UPT, UR4, 0x8, UPT ;  /* 0x000000080400788c */ /* 0x000fc8000bf05270 */
[----:B------:R-:W-:Y:S02]  /*2b50*/  USEL UR6, URZ, 0x1, UP0 ;  /* 0x00000001ff067887 */ /* 0x000fe40008000000 */
[----:B------:R-:W-:-:S04]  /*2b60*/  USEL UR4, UR4, URZ, UP0 ;  /* 0x000000ff04047287 */ /* 0x000fc80008000000 */
[----:B------:R-:W-:Y:S01]  /*2b70*/  ULEA UR5, UR4, UR21, 0x3 ;  /* 0x0000001504057291 */ /* 0x000fe2000f8e18ff */
[----:B------:R-:W-:-:S04]  /*2b80*/  LOP3.LUT R2, R2, UR6, RZ, 0x3c, !PT ;  /* 0x0000000602027c12 */ /* 0x000fc8000f8e3cff */
[----:B-1----:R-:W-:-:S04]  /*2b90*/  SHF.L.U32 R3, R2, 0x1f, RZ ;  /* 0x0000001f02037819 */ /* 0x002fc800000006ff */
[----:B------:R-:W1:Y:S02]  /*2ba0*/  SYNCS.PHASECHK.TRANS64.TRYWAIT P0, [UR5], R3 ;  /* 0x00000003ff0075a7 */ /* 0x000e640008001105 */
[----:B-1----:R-:W-:Y:S05]  /*2bb0*/  @!P0 BRA `(.L_x_46) ;  /* 0x0000006000488947 */ /* 0x002fea0003800000 */
.L_x_152:
        /* <DEDUP_REMOVED lines=9> */
.L_x_154:
        /* <DEDUP_REMOVED lines=9> */
.L_x_156:
        /* <DEDUP_REMOVED lines=9> */
.L_x_158:
        /* <DEDUP_REMOVED lines=9> */
.L_x_160:
[----:B------:R-:W-:-:S04]  /*2e00*/  UIADD3 UR4, UPT, UPT, UR4, 0x1, URZ ;  /* 0x0000000104047890 */ /* 0x000fc8000fffe0ff */
[----:B------:R-:W-:-:S04]  /*2e10*/  UISETP.NE.AND UP0, UPT, UR4, 0x8, UPT ;  /* 0x000000080400788c */ /* 0x000fc8000bf05270 */
[----:B------:R-:W-:Y:S02]  /*2e20*/  USEL UR5, URZ, 0x1, UP0 ;  /* 0x00000001ff057887 */ /* 0x000fe40008000000 */
[----:B------:R-:W-:-:S04]  /*2e30*/  USEL UR4, UR4, URZ, UP0 ;  /* 0x000000ff04047287 */ /* 0x000fc80008000000 */
[----:B------:R-:W-:Y:S01]  /*2e40*/  ULEA UR4, UR4, UR21, 0x3 ;  /* 0x0000001504047291 */ /* 0x000fe2000f8e18ff */
[----:B------:R-:W-:-:S04]  /*2e50*/  LOP3.LUT R2, R2, UR5, RZ, 0x3c, !PT ;  /* 0x0000000502027c12 */ /* 0x000fc8000f8e3cff */
[----:B------:R-:W-:Y:S01]  /*2e60*/  SHF.L.U32 R2, R2, 0x1f, RZ ;  /* 0x0000001f02027819 */ /* 0x000fe200000006ff */
[----:B-1----:R-:W-:-:S07]  /*2e70*/  IMAD.U32 R0, RZ, RZ, UR4 ;  /* 0x00000004ff007e24 */ /* 0x002fce000f8e00ff */
.L_x_51:
[----:B-1----:R1:W3:Y:S02]  /*2e80*/  SYNCS.PHASECHK.TRANS64.TRYWAIT P0, [R0+URZ], R2 ;  /* 0x00000002000075a7 */ /* 0x0022e400080011ff */
[----:B---3--:R-:W-:Y:S05]  /*2e90*/  @!P0 NANOSLEEP.SYNCS 0x989680 ;  /* 0x009896800000895d */ /* 0x008fea0003900000 */
[----:B------:R-:W3:Y:S02]  /*2ea0*/  @!P0 SYNCS.PHASECHK.TRANS64 P0, [R0+URZ], R2 ;  /* 0x00000002000085a7 */ /* 0x000ee400080010ff */
[----:B--23--:R-:W-:Y:S05]  /*2eb0*/  @P0 EXIT ;  /* 0x000000000000094d */ /* 0x00cfea0003800000 */
[----:B------:R-:W-:Y:S05]  /*2ec0*/  BRA `(.L_x_51) ;  /* 0xfffffffc00ec7947 */ /* 0x000fea000383ffff */
.L_x_23:
[----:B------:R-:W2:Y:S02]  /*2ed0*/  S2UR UR4, SR_CgaCtaId ;  /* 0x00000000000479c3 */ /* 0x000ea40000008800 */
[----:B--2---:R-:W-:-:S04]  /*2ee0*/  UISETP.NE.AND UP0, UPT, UR4, URZ, UPT ;  /* 0x000000ff0400728c */ /* 0x004fc8000bf05270 */
[----:B------:R-:W-:-:S09]  /*2ef0*/  UISETP.NE.OR UP0, UPT, UR17, 0x1, UP0 ;  /* 0x000000011100788c */ /* 0x000fd20008705670 */
[----:B------:R-:W-:Y:S05]  /*2f00*/  BRA.U UP0, `(.L_x_52) ;  /* 0x00000005004c7547 */ /* 0x000fea000b800000 */
[----:B------:R-:W2:Y:S01]  /*2f10*/  S2UR UR5, SR_CgaCtaId ;  /* 0x00000000000579c3 */ /* 0x000ea20000008800 */
[----:B------:R-:W-:Y:S01]  /*2f20*/  UMOV UR4, 0x400 ;  /* 0x0000040000047882 */ /* 0x000fe20000000000 */
[----:B------:R-:W-:Y:S01]  /*2f30*/  ISETP.GE.U32.AND P2, PT, R0, 0x8, PT ;  /* 0x000000080000780c */ /* 0x000fe20003f46070 */
[----:B------:R-:W-:Y:S01]  /*2f40*/  IMAD.MOV.U32 R12, RZ, RZ, 0x1 ;  /* 0x00000001ff0c7424 */ /* 0x000fe200078e00ff */
[----:B------:R-:W-:Y:S02]  /*2f50*/  CS2R R10, SRZ ;  /* 0x00000000000a7805 */ /* 0x000fe4000001ff00 */
[----:B------:R-:W-:Y:S01]  /*2f60*/  CS2R R8, SRZ ;  /* 0x0000000000087805 */ /* 0x000fe2000001ff00 */
[----:B--2---:R-:W-:-:S03]  /*2f70*/  ULEA UR6, UR5, UR4, 0x18 ;  /* 0x0000000405067291 */ /* 0x004fc6000f8ec0ff */
[----:B------:R-:W-:-:S09]  /*2f80*/  UMOV UR5, URZ ;  /* 0x000000ff00057c82 */ /* 0x000fd20008000000 */
.L_x_56:
[----:B------:R-:W-:Y:S02]  /*2f90*/  LEA R2, R8, UR6, 0x3 ;  /* 0x0000000608027c11 */ /* 0x000fe4000f8e18ff */
[----:B------:R-:W-:-:S03]  /*2fa0*/  SHF.L.U32 R4, R9, 0x1f, RZ ;  /* 0x0000001f09047819 */ /* 0x000fc600000006ff */
[----:B------:R-:W-:Y:S01]  /*2fb0*/  VIADD R5, R2, 0x140 ;  /* 0x0000014002057836 */ /* 0x000fe20000000000 */
[----:B------:R-:W2:Y:S02]  /*2fc0*/  SYNCS.PHASECHK.TRANS64.TRYWAIT P0, [R2+URZ+0x130], R4 ;  /* 0x00013004020075a7 */ /* 0x000ea400080011ff */
[----:B--2---:R-:W-:Y:S05]  /*2fd0*/  @!P0 BRA `(.L_x_53) ;  /* 0x0000005c00b88947 */ /* 0x004fea0003800000 */
.L_x_161:
[----:B------:R-:W-:Y:S01]  /*2fe0*/  ULEA UR4, UR5, UR6, 0x3 ;  /* 0x0000000605047291 */ /* 0x000fe2000f8e18ff */
[----:B--2---:R-:W-:Y:S01]  /*2ff0*/  PRMT R2, RZ, 0x654, R5 ;  /* 0x00000654ff027816 */ /* 0x004fe20000000005 */
[----:B------:R-:W-:Y:S01]  /*3000*/  @!P2 IMAD.MOV.U32 R4, RZ, RZ, 0x10 ;  /* 0x00000010ff04a424 */ /* 0x000fe200078e00ff */
[----:B------:R-:W-:Y:S01]  /*3010*/  SHF.L.U32 R5, R12, 0x1f, RZ ;  /* 0x0000001f0c057819 */ /* 0x000fe200000006ff */
[----:B------:R-:W-:Y:S01]  /*3020*/  UIADD3 UR7, UPT, UPT, UR4, 0xd0, URZ ;  /* 0x000000d004077890 */ /* 0x000fe2000fffe0ff */
[----:B------:R2:W-:Y:S05]  /*3030*/  SYNCS.ARRIVE.TRANS64.RED.A1T0 RZ, [R2+URZ], RZ ;  /* 0x000000ff02ff79a7 */ /* 0x0005ea00081004ff */
[----:B------:R-:W-:Y:S01]  /*3040*/  IMAD.U32 R6, RZ, RZ, UR7 ;  /* 0x00000007ff067e24 */ /* 0x000fe2000f8e00ff */
[----:B------:R-:W3:Y:S04]  /*3050*/  SYNCS.PHASECHK.TRANS64.TRYWAIT P0, [UR4+0xe0], R5 ;  /* 0x0000e005ff0075a7 */ /* 0x000ee80008001104 */
[----:B------:R-:W-:Y:S01]  /*3060*/  PRMT R6, R0, 0x654, R6 ;  /* 0x0000065400067816 */ /* 0x000fe20000000006 */
[----:B--23--:R-:W-:Y:S06]  /*3070*/  @!P0 BRA `(.L_x_54) ;  /* 0x0000005c00a48947 */ /* 0x00cfec0003800000 */
.L_x_163:
[----:B------:R-:W-:Y:S01]  /*3080*/  ULEA UR8, UR5, UR6, 0x4 ;  /* 0x0000000605087291 */ /* 0x000fe2000f8e20ff */
[----:B------:R-:W-:Y:S01]  /*3090*/  SEL R3, R6, R3, !P2 ;  /* 0x0000000306037207 */ /* 0x000fe20005000000 */
[----:B------:R-:W-:Y:S01]  /*30a0*/  UIADD3 UR9, UPT, UPT, UR4, 0xd0, URZ ;  /* 0x000000d004097890 */ /* 0x000fe2000fffe0ff */
[----:B--2---:R-:W-:Y:S01]  /*30b0*/  LEA R2, R11, UR6, 0x3 ;  /* 0x000000060b027c11 */ /* 0x004fe2000f8e18ff */
[----:B------:R-:W-:Y:S01]  /*30c0*/  UIADD3 UR8, UPT, UPT, UR8, 0x160, URZ ;  /* 0x0000016008087890 */ /* 0x000fe2000fffe0ff */
[----:B------:R2:W-:Y:S01]  /*30d0*/  @!P2 SYNCS.ARRIVE.TRANS64.RED RZ, [R3+URZ], R4 ;  /* 0x0000000403ffa9a7 */ /* 0x0005e200080004ff */
[----:B------:R-:W-:Y:S01]  /*30e0*/  UIADD3 UR4, UPT, UPT, UR5, 0x1, URZ ;  /* 0x0000000105047890 */ /* 0x000fe2000fffe0ff */
[----:B------:R-:W-:-:S03]  /*30f0*/  VIADD R8, R8, 0x1 ;  /* 0x0000000108087836 */ /* 0x000fc60000000000 */
[----:B------:R-:W-:Y:S02]  /*3100*/  UISETP.NE.AND UP0, UPT, UR4, 0x2, UPT ;  /* 0x000000020400788c */ /* 0x000fe4000bf05270 */
[----:B------:R-:W-:Y:S01]  /*3110*/  ISETP.NE.AND P0, PT, R8, 0x2, PT ;  /* 0x000000020800780c */ /* 0x000fe20003f05270 */
[----:B------:R-:W-:Y:S06]  /*3120*/  UGETNEXTWORKID.BROADCAST [UR8], [UR9] ;  /* 0x00000000080073ca */ /* 0x000fec0008000100 */
[----:B------:R-:W-:Y:S02]  /*3130*/  USEL UR7, URZ, 0x1, UP0 ;  /* 0x00000001ff077887 */ /* 0x000fe40008000000 */
[----:B------:R-:W-:-:S04]  /*3140*/  USEL UR5, UR4, URZ, UP0 ;  /* 0x000000ff04057287 */ /* 0x000fc80008000000 */
[----:B------:R-:W-:Y:S02]  /*3150*/  LOP3.LUT R12, R12, UR7, RZ, 0x3c, !PT ;  /* 0x000000070c0c7c12 */ /* 0x000fe4000f8e3cff */
[----:B--2---:R-:W-:-:S04]  /*3160*/  SHF.L.U32 R4, R10, 0x1f, RZ ;  /* 0x0000001f0a047819 */ /* 0x004fc800000006ff */
[----:B------:R-:W2:Y:S02]  /*3170*/  SYNCS.PHASECHK.TRANS64.TRYWAIT P1, [R2+URZ+0xd0], R4 ;  /* 0x0000d004020075a7 */ /* 0x000ea400080211ff */
[----:B--2---:R-:W-:Y:S05]  /*3180*/  @!P1 BRA `(.L_x_55) ;  /* 0x0000005c00789947 */ /* 0x004fea0003800000 */
.L_x_164:
[C---:B--2---:R-:W-:Y:S01]  /*3190*/  LEA R4, R11.reuse, UR6, 0x4 ;  /* 0x000000060b047c11 */ /* 0x044fe2000f8e20ff */
[----:B------:R-:W-:Y:S01]  /*31a0*/  VIADD R2, R2, 0xe0 ;  /* 0x000000e002027836 */ /* 0x000fe20000000000 */
[----:B------:R-:W-:Y:S01]  /*31b0*/  SEL R8, R8, RZ, P0 ;  /* 0x000000ff08087207 */ /* 0x000fe20000000000 */
[----:B------:R-:W-:-:S03]  /*31c0*/  VIADD R11, R11, 0x1 ;  /* 0x000000010b0b7836 */ /* 0x000fc60000000000 */
[----:B------:R-:W2:Y:S01]  /*31d0*/  LDS.128 R4, [R4+0x160] ;  /* 0x0001600004047984 */ /* 0x000ea20000000c00 */
[----:B------:R-:W-:Y:S02]  /*31e0*/  PRMT R2, RZ, 0x654, R2 ;  /* 0x00000654ff027816 */ /* 0x000fe40000000002 */
[C---:B------:R-:W-:Y:S01]  /*31f0*/  ISETP.NE.AND P1, PT, R11.reuse, 0x2, PT ;  /* 0x000000020b00780c */ /* 0x040fe20003f25270 */
[----:B------:R-:W-:Y:S01]  /*3200*/  @!PT LDS RZ, [RZ] ;  /* 0x00000000fffff984 */ /* 0x000fe20000000800 */
[----:B------:R-:W-:Y:S01]  /*3210*/  @!PT LDS RZ, [RZ] ;  /* 0x00000000fffff984 */ /* 0x000fe20000000800 */
[----:B------:R-:W-:Y:S01]  /*3220*/  @!PT LDS RZ, [RZ] ;  /* 0x00000000fffff984 */ /* 0x000fe20000000800 */
[----:B------:R-:W-:Y:S01]  /*3230*/  @!PT LDS RZ, [RZ] ;  /* 0x00000000fffff984 */ /* 0x000fe20000000800 */
[----:B------:R3:W-:Y:S06]  /*3240*/  MEMBAR.ALL.CTA ;  /* 0x0000000000007992 */ /* 0x0007ec0000008000 */
[----:B---3--:R-:W3:Y:S01]  /*3250*/  FENCE.VIEW.ASYNC.S ;  /* 0x00000000000073c6 */ /* 0x008ee20000000000 */
[----:B------:R-:W-:Y:S01]  /*3260*/  SEL R11, R11, RZ, P1 ;  /* 0x000000ff0b0b7207 */ /* 0x000fe20000800000 */
[----:B---3--:R3:W-:Y:S01]  /*3270*/  SYNCS.ARRIVE.TRANS64.RED.A1T0 RZ, [R2+URZ], RZ ;  /* 0x000000ff02ff79a7 */ /* 0x0087e200081004ff */
[----:B--2---:R-:W-:-:S02]  /*3280*/  LOP3.LUT P3, RZ, R6, 0x1, RZ, 0xc0, !PT ;  /* 0x0000000106ff7812 */ /* 0x004fc4000786c0ff */
[----:B------:R-:W-:-:S04]  /*3290*/  SEL R4, RZ, 0x1, P1 ;  /* 0x00000001ff047807 */ /* 0x000fc80000800000 */
[----:B------:R-:W-:Y:S02]  /*32a0*/  LOP3.LUT R10, R10, R4, RZ, 0x3c, !PT ;  /* 0x000000040a0a7212 */ /* 0x000fe400078e3cff */
[----:B---3--:R-:W-:-:S04]  /*32b0*/  SEL R2, RZ, 0x1, P0 ;  /* 0x00000001ff027807 */ /* 0x008fc80000000000 */
[----:B------:R-:W-:Y:S01]  /*32c0*/  LOP3.LUT R9, R9, R2, RZ, 0x3c, !PT ;  /* 0x0000000209097212 */ /* 0x000fe200078e3cff */
[----:B------:R-:W-:Y:S06]  /*32d0*/  @P3 BRA `(.L_x_56) ;  /* 0xfffffffc002c3947 */ /* 0x000fec000383ffff */
[----:B------:R-:W-:Y:S01]  /*32e0*/  ULEA UR4, UR5, UR6, 0x3 ;  /* 0x0000000605047291 */ /* 0x000fe2000f8e18ff */
[----:B------:R-:W-:-:S08]  /*32f0*/  SHF.L.U32 R2, R12, 0x1f, RZ ;  /* 0x0000001f0c027819 */ /* 0x000fd000000006ff */
[----:B------:R-:W2:Y:S02]  /*3300*/  SYNCS.PHASECHK.TRANS64 P0, [UR4+0xe0], R2 ;  /* 0x0000e002ff0075a7 */ /* 0x000ea40008001004 */
[----:B--2---:R-:W-:Y:S05]  /*3310*/  @P0 BRA `(.L_x_57) ;  /* 0x0000000000080947 */ /* 0x004fea0003800000 */
[----:B------:R-:W2:Y:S02]  /*3320*/  SYNCS.PHASECHK.TRANS64.TRYWAIT P0, [UR4+0xe0], R2 ;  /* 0x0000e002ff0075a7 */ /* 0x000ea40008001104 */
[----:B--2---:R-:W-:Y:S05]  /*3330*/  @!P0 BRA `(.L_x_58) ;  /* 0x0000005c00208947 */ /* 0x004fea0003800000 */
.L_x_57:
[----:B------:R-:W-:-:S04]  /*3340*/  UIADD3 UR7, UPT, UPT, UR5, 0x1, URZ ;  /* 0x0000000105077890 */ /* 0x000fc8000fffe0ff */
[----:B------:R-:W-:-:S04]  /*3350*/  UISETP.NE.AND UP0, UPT, UR7, 0x2, UPT ;  /* 0x000000020700788c */ /* 0x000fc8000bf05270 */
[----:B------:R-:W-:Y:S02]  /*3360*/  USEL UR8, URZ, 0x1, UP0 ;  /* 0x00000001ff087887 */ /* 0x000fe40008000000 */
[----:B------:R-:W-:-:S04]  /*3370*/  USEL UR7, UR7, URZ, UP0 ;  /* 0x000000ff07077287 */ /* 0x000fc80008000000 */
[----:B------:R-:W-:Y:S01]  /*3380*/  ULEA UR7, UR7, UR6, 0x3 ;  /* 0x0000000607077291 */ /* 0x000fe2000f8e18ff */
[----:B--2---:R-:W-:-:S04]  /*3390*/  LOP3.LUT R2, R12, UR8, RZ, 0x3c, !PT ;  /* 0x000000080c027c12 */ /* 0x004fc8000f8e3cff */
[----:B------:R-:W-:-:S04]  /*33a0*/  SHF.L.U32 R0, R2, 0x1f, RZ ;  /* 0x0000001f02007819 */ /* 0x000fc800000006ff */
[----:B------:R-:W2:Y:S02]  /*33b0*/  SYNCS.PHASECHK.TRANS64 P0, [UR7+0xe0], R0 ;  /* 0x0000e000ff0075a7 */ /* 0x000ea40008001007 */
[----:B-12---:R-:W-:Y:S05]  /*33c0*/  @P0 EXIT ;  /* 0x000000000000094d */ /* 0x006fea0003800000 */
[----:B------:R-:W-:Y:S02]  /*33d0*/  SHF.L.U32 R2, R2, 0x1f, RZ ;  /* 0x0000001f02027819 */ /* 0x000fe400000006ff */
[----:B------:R-:W-:-:S07]  /*33e0*/  MOV R0, UR7 ;  /* 0x0000000700007c02 */ /* 0x000fce0008000f00 */
.L_x_59:
[----:B-1----:R1:W2:Y:S02]  /*33f0*/  SYNCS.PHASECHK.TRANS64.TRYWAIT P0, [R0+URZ+0xe0], R2 ;  /* 0x0000e002000075a7 */ /* 0x0022a400080011ff */
[----:B--2---:R-:W-:Y:S05]  /*3400*/  @!P0 NANOSLEEP.SYNCS 0x989680 ;  /* 0x009896800000895d */ /* 0x004fea0003900000 */
[----:B------:R-:W2:Y:S02]  /*3410*/  @!P0 SYNCS.PHASECHK.TRANS64 P0, [R0+URZ+0xe0], R2 ;  /* 0x0000e002000085a7 */ /* 0x000ea400080010ff */
[----:B--2---:R-:W-:Y:S05]  /*3420*/  @P0 EXIT ;  /* 0x000000000000094d */ /* 0x004fea0003800000 */
[----:B------:R-:W-:Y:S05]  /*3430*/  BRA `(.L_x_59) ;  /* 0xfffffffc00ec7947 */ /* 0x000fea000383ffff */
.L_x_52:
[----:B------:R-:W-:Y:S05]  /*3440*/  BRA.U UP6, `(.L_x_60) ;  /* 0x0000000d06d87547 */ /* 0x000fea000b800000 */
[----:B------:R-:W2:Y:S01]  /*3450*/  S2UR UR7, SR_CgaCtaId ;  /* 0x00000000000779c3 */ /* 0x000ea20000008800 */
[----:B------:R-:W-:Y:S01]  /*3460*/  UMOV UR4, 0x40 ;  /* 0x0000004000047882 */ /* 0x000fe20000000000 */
[----:B------:R-:W-:Y:S01]  /*3470*/  NOP ;  /* 0x0000000000007918 */ /* 0x000fe20000000000 */
[----:B------:R-:W-:Y:S01]  /*3480*/  UMOV UR6, 0x400 ;  /* 0x0000040000067882 */ /* 0x000fe20000000000 */
[----:B--2---:R-:W-:Y:S02]  /*3490*/  ULEA UR5, UR7, UR4, 0x18 ;  /* 0x0000000407057291 */ /* 0x004fe4000f8ec0ff */
[----:B------:R-:W-:-:S07]  /*34a0*/  ULEA UR6, UR7, UR6, 0x18 ;  /* 0x0000000607067291 */ /* 0x000fce000f8ec0ff */
[----:B------:R-:W2:Y:S02]  /*34b0*/  LDS.U8 R0, [UR5+0x1c] ;  /* 0x00001c05ff007984 */ /* 0x000ea40008000000 */
[----:B--2---:R-:W-:-:S13]  /*34c0*/  ISETP.NE.AND P0, PT, R0, RZ, PT ;  /* 0x000000ff0000720c */ /* 0x004fda0003f05270 */
[----:B------:R-:W-:Y:S05]  /*34d0*/  @P0 BRA `(.L_x_61) ;  /* 0x0000000000580947 */ /* 0x000fea0003800000 */
[----:B------:R-:W-:-:S13]  /*34e0*/  ELECT P0, URZ, PT ;  /* 0x0000000000ff782f */ /* 0x000fda0003800000 */
[----:B------:R-:W-:Y:S05]  /*34f0*/  @!P0 BRA `(.L_x_62) ;  /* 0x0000000000608947 */ /* 0x000fea0003800000 */
[----:B------:R-:W-:Y:S01]  /*3500*/  UMOV UR4, 0x10 ;  /* 0x0000001000047882 */ /* 0x000fe20000000000 */
[----:B------:R-:W-:Y:S01]  /*3510*/  HFMA2 R0, -RZ, RZ, 0, 5.9604644775390625e-08 ;  /* 0x00000001ff007431 */ /* 0x000fe200000001ff */
[----:B------:R-:W-:-:S03]  /*3520*/  MOV R3, 0xffff ;  /* 0x0000ffff00037802 */ /* 0x000fc60000000f00 */
[----:B------:R-:W-:Y:S04]  /*3530*/  DEPBAR.LE SB2, 0x36 ;  /* 0x0000ad800000791a */ /* 0x000fe80000000000 */
[----:B------:R-:W2:Y:S02]  /*3540*/  UTCATOMSWS.FIND_AND_SET.ALIGN UP0, UR4, UR4 ;  /* 0x00000004000475e3 */ /* 0x000ea40008000800 */
[----:B--2---:R-:W-:Y:S01]  /*3550*/  MOV R4, UR4 ;  /* 0x0000000400047c02 */ /* 0x004fe20008000f00 */
[----:B------:R-:W-:Y:S06]  /*3560*/  BRA.U UP0, `(.L_x_63) ;  /* 0x0000000100187547 */ /* 0x000fec000b800000 */
.L_x_64:
[----:B------:R-:W-:Y:S05]  /*3570*/  NANOSLEEP 0x64 ;  /* 0x000000640000795d */ /* 0x000fea0003800000 */
[----:B------:R-:W-:-:S05]  /*3580*/  UMOV UR4, 0x10 ;  /* 0x0000001000047882 */ /* 0x000fca0000000000 */
[----:B------:R-:W-:Y:S04]  /*3590*/  DEPBAR.LE SB2, 0x36 ;  /* 0x0000ad800000791a */ /* 0x000fe80000000000 */
[----:B------:R-:W2:Y:S02]  /*35a0*/  UTCATOMSWS.FIND_AND_SET.ALIGN UP0, UR4, UR4 ;  /* 0x00000004000475e3 */ /* 0x000ea40008000800 */
[----:B--2---:R-:W-:Y:S01]  /*35b0*/  MOV R4, UR4 ;  /* 0x0000000400047c02 */ /* 0x004fe20008000f00 */
[----:B------:R-:W-:Y:S05]  /*35c0*/  BRA.U !UP0, `(.L_x_64) ;  /* 0xfffffffd08e87547 */ /* 0x000fea000b83ffff */
.L_x_63:
[-C--:B------:R-:W-:Y:S02]  /*35d0*/  SHF.L.U32 R3, R3, R4.reuse, RZ ;  /* 0x0000000403037219 */ /* 0x080fe400000006ff */
[----:B------:R-:W-:Y:S01]  /*35e0*/  SHF.L.U32 R0, R0, R4, RZ ;  /* 0x0000000400007219 */ /* 0x000fe200000006ff */
[----:B------:R-:W-:Y:S02]  /*35f0*/  IMAD.SHL.U32 R4, R4, 0x20, RZ ;  /* 0x0000002004047824 */ /* 0x000fe400078e00ff */
[----:B------:R2:W-:Y:S04]  /*3600*/  ATOMS.OR RZ, [UR5+0x14], R3 ;  /* 0x00001403ffff798c */ /* 0x0005e8000b000005 */
[----:B------:R2:W-:Y:S04]  /*3610*/  ATOMS.OR RZ, [UR5+0x18], R0 ;  /* 0x00001800ffff798c */ /* 0x0005e8000b000005 */
[----:B------:R2:W-:Y:S01]  /*3620*/  STS [UR6+0x180], R4 ;  /* 0x00018004ff007988 */ /* 0x0005e20008000806 */
[----:B------:R-:W-:Y:S05]  /*3630*/  BRA `(.L_x_62) ;  /* 0x0000000000107947 */ /* 0x000fea0003800000 */
.L_x_61:
[----:B------:R-:W-:Y:S02]  /*3640*/  MOV R0, 0xffffffff ;  /* 0xffffffff00007802 */ /* 0x000fe40000000f00 */
[----:B------:R-:W-:-:S03]  /*3650*/  MOV R4, 0x3680 ;  /* 0x0000368000047802 */ /* 0x000fc60000000f00 */
[----:B------:R2:W-:Y:S04]  /*3660*/  STS [UR6+0x180], R0 ;  /* 0x00018000ff007988 */ /* 0x0005e80008000806 */
[----:B-12--5:R-:W-:Y:S05]  /*3670*/  CALL.REL.NOINC `($__internal_1_$__cuda_sm10x_tcgen05_guardrail_trap_phase_invalid_during_alloc) ;  /* 0x0000006000687944 */ /* 0x026fea0003c00000 */
.L_x_62:
[----:B------:R-:W-:Y:S05]  /*3680*/  WARPSYNC.ALL ;  /* 0x0000000000007948 */ /* 0x000fea0003800000 */
[----:B------:R-:W3:Y:S01]  /*3690*/  S2UR UR4, SR_CgaCtaId ;  /* 0x00000000000479c3 */ /* 0x000ee20000008800 */
[----:B------:R-:W-:Y:S01]  /*36a0*/  UMOV UR26, 0x400 ;  /* 0x00000400001a7882 */ /* 0x000fe20000000000 */
[----:B------:R-:W-:-:S06]  /*36b0*/  NOP ;  /* 0x0000000000007918 */ /* 0x000fcc0000000000 */
[----:B------:R-:W-:Y:S06]  /*36c0*/  BAR.ARV 0x6, 0xa0 ;  /* 0x0182800000007b1d */ /* 0x000fec0000002000 */
[----:B------:R-:W4:Y:S01]  /*36d0*/  LDCU UR5, c[0x0][0x38c] ;  /* 0x00007180ff0577ac */ /* 0x000f220008000800 */
[----:B------:R-:W-:Y:S01]  /*36e0*/  LOP3.LUT R2, R2, 0xffff, RZ, 0xc0, !PT ;  /* 0x0000ffff02027812 */ /* 0x000fe200078ec0ff */
[----:B------:R-:W-:Y:S01]  /*36f0*/  IMAD.MOV.U32 R11, RZ, RZ, 0x1 ;  /* 0x00000001ff0b7424 */ /* 0x000fe200078e00ff */
[----:B------:R-:W-:Y:S01]  /*3700*/  CS2R R8, SRZ ;  /* 0x0000000000087805 */ /* 0x000fe2000001ff00 */
[----:B------:R-:W1:Y:S01]  /*3710*/  LDCU UR7, c[0x0][0x38c] ;  /* 0x00007180ff0777ac */ /* 0x000e620008000800 */
[----:B------:R-:W-:Y:S01]  /*3720*/  R2UR UR27, R2 ;  /* 0x00000000021b72ca */ /* 0x000fe200000e0000 */
[----:B------:R-:W-:Y:S01]  /*3730*/  IMAD.MOV.U32 R10, RZ, RZ, RZ ;  /* 0x000000ffff0a7224 */ /* 0x000fe200078e00ff */
[----:B------:R-:W-:Y:S01]  /*3740*/  UMOV UR30, URZ ;  /* 0x000000ff001e7c82 */ /* 0x000fe20008000000 */
[----:B------:R-:W-:Y:S01]  /*3750*/  UMOV UR24, URZ ;  /* 0x000000ff00187c82 */ /* 0x000fe20008000000 */
[----:B---3--:R-:W-:Y:S01]  /*3760*/  ULEA UR26, UR4, UR26, 0x18 ;  /* 0x0000001a041a7291 */ /* 0x008fe2000f8ec0ff */
[----:B------:R-:W-:Y:S01]  /*3770*/  UMOV UR38, 0x0 ;  /* 0x0000000000267882 */ /* 0x000fe20000000000 */
[----:B------:R-:W-:-:S02]  /*3780*/  UMOV UR39, 0x4200010 ;  /* 0x0420001000277882 */ /* 0x000fc40000000000 */
[----:B------:R-:W-:Y:S02]  /*3790*/  UIADD3 UR4, UPT, UPT, UR26, 0x4400, URZ ;  /* 0x000044001a047890 */ /* 0x000fe4000fffe0ff */
[----:B------:R-:W-:Y:S02]  /*37a0*/  UIADD3 UR6, UPT, UPT, UR26, 0x14400, URZ ;  /* 0x000144001a067890 */ /* 0x000fe4000fffe0ff */
[----:B----4-:R-:W-:Y:S01]  /*37b0*/  UIADD3 UR5, UPT, UPT, UR5, 0x3f, URZ ;  /* 0x0000003f05057890 */ /* 0x010fe2000fffe0ff */
[----:B--2---:R-:W2:Y:S01]  /*37c0*/  LDS R0, [UR26+0x180] ;  /* 0x0001801aff007984 */ /* 0x004ea20008000800 */
[----:B-1----:R-:W-:Y:S01]  /*37d0*/  UMOV UR36, 0x0 ;  /* 0x0000000000247882 */ /* 0x002fe20000000000 */
[----:B------:R-:W-:Y:S01]  /*37e0*/  UMOV UR37, 0x4200010 ;  /* 0x0420001000257882 */ /* 0x000fe20000000000 */
[----:B------:R-:W-:Y:S02]  /*37f0*/  USHF.R.S32.HI UR40, URZ, 0x1f, UR5 ;  /* 0x0000001fff287899 */ /* 0x000fe40008011405 */
[----:B------:R-:W-:-:S02]  /*3800*/  UISETP.GE.AND UP4, UPT, UR7, 0x1, UPT ;  /* 0x000000010700788c */ /* 0x000fc4000bf86270 */
[----:B------:R-:W-:Y:S02]  /*3810*/  ULEA.HI UR40, UR40, UR5, URZ, 0x6 ;  /* 0x0000000528287291 */ /* 0x000fe4000f8f30ff */
[----:B------:R-:W-:Y:S02]  /*3820*/  USHF.R.U32.HI UR5, URZ, 0x4, UR4 ;  /* 0x00000004ff057899 */ /* 0x000fe40008011604 */
[----:B------:R-:W-:Y:S02]  /*3830*/  USHF.R.S32.HI UR40, URZ, 0x6, UR40 ;  /* 0x00000006ff287899 */ /* 0x000fe40008011428 */
[----:B------:R-:W-:Y:S02]  /*3840*/  USHF.R.U32.HI UR4, URZ, 0x4, UR6 ;  /* 0x00000004ff047899 */ /* 0x000fe40008011606 */
[----:B------:R-:W-:Y:S02]  /*3850*/  UISETP.LT.AND UP0, UPT, UR40, 0x1, UPT ;  /* 0x000000012800788c */ /* 0x000fe4000bf01270 */
[----:B------:R-:W-:-:S02]  /*3860*/  ULOP3.LUT UR5, UR5, 0x3fff, URZ, 0xc0, !UPT ;  /* 0x00003fff05057892 */ /* 0x000fc4000f8ec0ff */
[----:B------:R-:W-:Y:S02]  /*3870*/  ULOP3.LUT UR4, UR4, 0x3fff, URZ, 0xc0, !UPT ;  /* 0x00003fff04047892 */ /* 0x000fe4000f8ec0ff */
[----:B------:R-:W-:Y:S02]  /*3880*/  USEL UR41, UR40, 0x1, !UP0 ;  /* 0x0000000128297887 */ /* 0x000fe4000c000000 */
[----:B------:R-:W-:Y:S02]  /*3890*/  ULOP3.LUT UR28, UR5, 0x10000, URZ, 0xfc, !UPT ;  /* 0x00010000051c7892 */ /* 0x000fe4000f8efcff */
[----:B------:R-:W-:Y:S02]  /*38a0*/  ULOP3.LUT UR29, UR4, 0x10000, URZ, 0xfc, !UPT ;  /* 0x00010000041d7892 */ /* 0x000fe4000f8efcff */
[----:B------:R-:W-:Y:S01]  /*38b0*/  UIADD3 UR41, UPT, UPT, -UR41, URZ, URZ ;  /* 0x000000ff29297290 */ /* 0x000fe2000fffe1ff */
[----:B------:R-:W-:Y:S01]  /*38c0*/  UMOV UR34, 0x0 ;  /* 0x0000000000227882 */ /* 0x000fe20000000000 */
[----:B------:R-:W-:Y:S01]  /*38d0*/  UMOV UR35, 0x4200010 ;  /* 0x0420001000237882 */ /* 0x000fe20000000000 */
[----:B------:R-:W-:Y:S01]  /*38e0*/  UMOV UR32, 0x0 ;  /* 0x0000000000207882 */ /* 0x000fe20000000000 */
[----:B------:R-:W-:Y:S01]  /*38f0*/  UMOV UR33, 0x4200010 ;  /* 0x0420001000217882 */ /* 0x000fe20000000000 */
[----:B--2---:R-:W-:-:S15]  /*3900*/  R2UR UR42, R0 ;  /* 0x00000000002a72ca */ /* 0x004fde00000e0000 */
.L_x_71:
[----:B------:R-:W-:Y:S02]  /*3910*/  LEA R0, R10, UR26, 0x3 ;  /* 0x0000001a0a007c11 */ /* 0x000fe4000f8e18ff */
[----:B------:R-:W-:Y:S02]  /*3920*/  SHF.L.U32 R2, R9, 0x1f, RZ ;  /* 0x0000001f09027819 */ /* 0x000fe400000006ff */
[----:B------:R-:W-:Y:S01]  /*3930*/  PLOP3.LUT P0, PT, PT, PT, UP4, 0x80, 0x8 ;  /* 0x000000000008781c */ /* 0x000fe20003f0f048 */
[----:B------:R-:W-:Y:S01]  /*3940*/  VIADD R3, R0, 0xe0 ;  /* 0x000000e000037836 */ /* 0x000fe20000000000 */
[----:B-1----:R-:W1:Y:S02]  /*3950*/  SYNCS.PHASECHK.TRANS64.TRYWAIT P1, [R0+URZ+0xd0], R2 ;  /* 0x0000d002000075a7 */ /* 0x002e6400080211ff */
[----:B-1-3--:R-:W-:Y:S09]  /*3960*/  @!P1 BRA `(.L_x_65) ;  /* 0x0000005400ac9947 */ /* 0x00aff20003800000 */
.L_x_166:
[----:B------:R-:W-:Y:S01]  /*3970*/  LEA R4, R10, UR26, 0x4 ;  /* 0x0000001a0a047c11 */ /* 0x000fe2000f8e20ff */
[----:B------:R-:W-:Y:S01]  /*3980*/  @UP4 ULEA UR4, UR24, UR26, 0x3 ;  /* 0x0000001a18044291 */ /* 0x000fe2000f8e18ff */
[----:B------:R-:W-:Y:S01]  /*3990*/  PLOP3.LUT P2, PT, PT, PT, PT, 0x80, 0x8 ;  /* 0x000000000008781c */ /* 0x000fe20003f4f070 */
[----:B------:R-:W-:Y:S01]  /*39a0*/  ULEA UR31, UR30, UR26, 0x3 ;  /* 0x0000001a1e1f7291 */ /* 0x000fe2000f8e18ff */
[----:B------:R-:W-:Y:S02]  /*39b0*/  PRMT R3, RZ, 0x654, R3 ;  /* 0x00000654ff037816 */ /* 0x000fe40000000003 */
[----:B------:R-:W2:Y:S01]  /*39c0*/  LDS.128 R4, [R4+0x160] ;  /* 0x0001600004047984 */ /* 0x000ea20000000c00 */
[----:B-1----:R-:W-:Y:S02]  /*39d0*/  @P0 SHF.L.U32 R2, R8, 0x1f, RZ ;  /* 0x0000001f08020819 */ /* 0x002fe400000006ff */
[----:B------:R-:W-:Y:S01]  /*39e0*/  SHF.L.U32 R0, R11, 0x1f, RZ ;  /* 0x0000001f0b007819 */ /* 0x000fe200000006ff */
[----:B------:R-:W-:Y:S01]  /*39f0*/  @!PT LDS RZ, [RZ] ;  /* 0x00000000fffff984 */ /* 0x000fe20000000800 */
[----:B------:R-:W-:Y:S01]  /*3a00*/  @!PT LDS RZ, [RZ] ;  /* 0x00000000fffff984 */ /* 0x000fe20000000800 */
[----:B------:R-:W-:Y:S01]  /*3a10*/  @!PT LDS RZ, [RZ] ;  /* 0x00000000fffff984 */ /* 0x000fe20000000800 */
[----:B------:R-:W-:Y:S01]  /*3a20*/  @!PT LDS RZ, [RZ] ;  /* 0x00000000fffff984 */ /* 0x000fe20000000800 */
[----:B------:R1:W-:Y:S06]  /*3a30*/  MEMBAR.ALL.CTA ;  /* 0x0000000000007992 */ /* 0x0003ec0000008000 */
[----:B-1----:R-:W1:Y:S02]  /*3a40*/  FENCE.VIEW.ASYNC.S ;  /* 0x00000000000073c6 */ /* 0x002e640000000000 */
[----:B-1----:R1:W-:Y:S01]  /*3a50*/  SYNCS.ARRIVE.TRANS64.RED.A1T0 RZ, [R3+URZ], RZ ;  /* 0x000000ff03ff79a7 */ /* 0x0023e200081004ff */
[----:B------:R1:W3:Y:S01]  /*3a60*/  @P0 SYNCS.PHASECHK.TRANS64.TRYWAIT P2, [UR4], R2 ;  /* 0x00000002ff0005a7 */ /* 0x0002e20008041104 */
[----:B------:R-:W-:Y:S01]  /*3a70*/  ULEA.HI UR4, UR30, UR30, URZ, 0x1 ;  /* 0x0000001e1e047291 */ /* 0x000fe2000f8f08ff */
[----:B--2---:R-:W-:-:S03]  /*3a80*/  LOP3.LUT P1, RZ, R6, 0x1, RZ, 0xc0, !PT ;  /* 0x0000000106ff7812 */ /* 0x004fc6000782c0ff */
[----:B------:R-:W-:Y:S02]  /*3a90*/  USHF.L.U32 UR11, UR4, 0x6, URZ ;  /* 0x00000006040b7899 */ /* 0x000fe400080006ff */
[----:B------:R-:W-:Y:S02]  /*3aa0*/  ULOP3.LUT UR4, UR4, 0xffe, URZ, 0xc0, !UPT ;  /* 0x00000ffe04047892 */ /* 0x000fe4000f8ec0ff */
[----:B------:R-:W-:Y:S02]  /*3ab0*/  ULOP3.LUT UR11, UR11, 0xffffff80, URZ, 0xc0, !UPT ;  /* 0xffffff800b0b7892 */ /* 0x000fe4000f8ec0ff */
[----:B------:R-:W-:Y:S02]  /*3ac0*/  UIADD3 UR4, UPT, UPT, -UR4, UR30, URZ ;  /* 0x0000001e04047290 */ /* 0x000fe4000fffe1ff */
[----:B------:R-:W-:Y:S01]  /*3ad0*/  UIADD3 UR11, UPT, UPT, UR42, UR11, URZ ;  /* 0x0000000b2a0b7290 */ /* 0x000fe2000fffe0ff */
[----:B------:R-:W2:Y:S03]  /*3ae0*/  SYNCS.PHASECHK.TRANS64.TRYWAIT P0, [UR31+0x110], R0 ;  /* 0x00011000ff0075a7 */ /* 0x000ea6000800111f */
[----:B------:R-:W-:Y:S01]  /*3af0*/  ULEA UR11, UR4, UR11, 0x14 ;  /* 0x0000000b040b7291 */ /* 0x000fe2000f8ea0ff */
[----:B-123--:R-:W-:Y:S11]  /*3b00*/  @!P0 BRA `(.L_x_66) ;  /* 0x0000005400588947 */ /* 0x00eff60003800000 */
.L_x_168:
[----:B------:R-:W-:Y:S01]  /*3b10*/  IADD3 R10, PT, PT, R10, 0x1, RZ ;  /* 0x000000010a0a7810 */ /* 0x000fe20007ffe0ff */
[----:B------:R-:W-:Y:S06]  /*3b20*/  BRA.U !UP4, `(.L_x_67) ;  /* 0x000000010cc07547 */ /* 0x000fec000b800000 */
[----:B------:R-:W-:Y:S01]  /*3b30*/  UPLOP3.LUT UP2, UPT, UPT, UPT, UPT, 0x40, 0x4 ;  /* 0x000000000004789c */ /* 0x000fe20003f4e870 */
[----:B------:R-:W-:Y:S01]  /*3b40*/  UMOV UR23, UR41 ;  /* 0x0000002900177c82 */ /* 0x000fe20008000000 */
[----:B------:R-:W-:Y:S01]  /*3b50*/  UMOV UR22, UR40 ;  /* 0x0000002800167c82 */ /* 0x000fe20008000000 */
[----:B------:R-:W-:-:S08]  /*3b60*/  UMOV UR10, UR24 ;  /* 0x00000018000a7c82 */ /* 0x000fd00008000000 */
.L_x_70:
[----:B------:R-:W-:Y:S02]  /*3b70*/  UIADD3 UR23, UPT, UPT, UR23, 0x1, URZ ;  /* 0x0000000117177890 */ /* 0x000fe4000fffe0ff */
[----:B--2---:R-:W-:Y:S02]  /*3b80*/  ULEA UR5, UR10, UR26, 0x3 ;  /* 0x0000001a0a057291 */ /* 0x004fe4000f8e18ff */
[----:B------:R-:W-:Y:S01]  /*3b90*/  UISETP.NE.AND UP3, UPT, UR23, URZ, UPT ;  /* 0x000000ff1700728c */ /* 0x000fe2000bf65270 */
[----:B---3--:R-:W-:Y:S10]  /*3ba0*/  @P2 BRA `(.L_x_68) ;  /* 0x00000000000c2947 */ /* 0x008ff40003800000 */
[----:B-1----:R-:W-:Y:S04]  /*3bb0*/  SHF.L.U32 R2, R8, 0x1f, RZ ;  /* 0x0000001f08027819 */ /* 0x002fe800000006ff */
[----:B------:R-:W1:Y:S02]  /*3bc0*/  SYNCS.PHASECHK.TRANS64.TRYWAIT P0, [UR5], R2 ;  /* 0x00000002ff0075a7 */ /* 0x000e640008001105 */
[----:B-1----:R-:W-:Y:S05]  /*3bd0*/  @!P0 BRA `(.L_x_69) ;  /* 0x00000054003c8947 */ /* 0x002fea0003800000 */
.L_x_68:
[----:B------:R-:W-:Y:S01]  /*3be0*/  UISETP.NE.AND UP0, UPT, UR22, 0x1, UPT ;  /* 0x000000011600788c */ /* 0x000fe2000bf05270 */
[----:B------:R-:W-:Y:S01]  /*3bf0*/  PLOP3.LUT P2, PT, PT, PT, PT, 0x80, 0x8 ;  /* 0x000000000008781c */ /* 0x000fe20003f4f070 */
[----:B------:R-:W-:Y:S02]  /*3c00*/  UIADD3 UR4, UPT, UPT, UR10, 0x1, URZ ;  /* 0x000000010a047890 */ /* 0x000fe4000fffe0ff */
[----:B------:R-:W-:Y:S02]  /*3c10*/  UIADD3 UR25, UPT, UPT, UR5, 0x40, URZ ;  /* 0x0000004005197890 */ /* 0x000fe4000fffe0ff */
[----:B------:R-:W-:Y:S01]  /*3c20*/  UISETP.NE.AND UP1, UPT, UR4, 0x8, UPT ;  /* 0x000000080400788c */ /* 0x000fe2000bf25270 */
[----:B------:R-:W-:Y:S01]  /*3c30*/  PLOP3.LUT P0, PT, PT, PT, UP0, 0x80, 0x8 ;  /* 0x000000000008781c */ /* 0x000fe20003f0f008 */
[----:B------:R-:W-:Y:S02]  /*3c40*/  UIADD3 UR22, UPT, UPT, UR22, -0x1, URZ ;  /* 0xffffffff16167890 */ /* 0x000fe4000fffe0ff */
[----:B------:R-:W-:Y:S02]  /*3c50*/  USEL UR6, URZ, 0x1, UP1 ;  /* 0x00000001ff067887 */ /* 0x000fe40008800000 */
[----:B------:R-:W-:Y:S01]  /*3c60*/  USEL UR24, UR4, URZ, UP1 ;  /* 0x000000ff04187287 */ /* 0x000fe20008800000 */
[----:B------:R-:W-:Y:S01]  /*3c70*/  UMOV UR7, 0x40004040 ;  /* 0x4000404000077882 */ /* 0x000fe20000000000 */
[----:B------:R-:W-:Y:S02]  /*3c80*/  UMOV UR5, 0x40004040 ;  /* 0x4000404000057882 */ /* 0x000fe40000000000 */
[----:B------:R-:W-:Y:S01]  /*3c90*/  @UP0 ULEA UR4, UR24, UR26, 0x3 ;  /* 0x0000001a18040291 */ /* 0x000fe2000f8e18ff */
[----:B------:R-:W-:Y:S01]  /*3ca0*/  LOP3.LUT R8, R8, UR6, RZ, 0x3c, !PT ;  /* 0x0000000608087c12 */ /* 0x000fe2000f8e3cff */
[----:B------:R-:W-:Y:S01]  /*3cb0*/  ULEA UR6, UR10, UR29, 0xa ;  /* 0x0000001d0a067291 */ /* 0x000fe2000f8e50ff */
[----:B------:R-:W-:Y:S02]  /*3cc0*/  UMOV UR21, 0x40004040 ;  /* 0x4000404000157882 */ /* 0x000fe40000000000 */
[----:B-1----:R-:W-:Y:S01]  /*3cd0*/  @P0 SHF.L.U32 R0, R8, 0x1f, RZ ;  /* 0x0000001f08000819 */ /* 0x002fe200000006ff */
[----:B------:R-:W-:Y:S02]  /*3ce0*/  UIADD3 UR20, UPT, UPT, UR6, 0x2, URZ ;  /* 0x0000000206147890 */ /* 0x000fe4000fffe0ff */
[----:B------:R-:W-:Y:S01]  /*3cf0*/  UIADD3 UR16, UPT, UPT, UR6, 0x4, URZ ;  /* 0x0000000406107890 */ /* 0x000fe2000fffe0ff */
[----:B------:R2:W3:Y:S01]  /*3d00*/  @P0 SYNCS.PHASECHK.TRANS64.TRYWAIT P2, [UR4], R0 ;  /* 0x00000000ff0005a7 */ /* 0x0004e20008041104 */
[----:B------:R-:W-:Y:S02]  /*3d10*/  ULEA UR4, UR10, UR28, 0x9 ;  /* 0x0000001c0a047291 */ /* 0x000fe4000f8e48ff */
[----:B------:R-:W-:Y:S02]  /*3d20*/  UIADD3 UR12, UPT, UPT, UR6, 0x6, URZ ;  /* 0x00000006060c7890 */ /* 0x000fe4000fffe0ff */
[----:B------:R-:W-:Y:S02]  /*3d30*/  UIADD3 UR18, UPT, UPT, UR4, 0x2, URZ ;  /* 0x0000000204127890 */ /* 0x000fe4000fffe0ff */
[----:B------:R-:W-:Y:S02]  /*3d40*/  UIADD3 UR14, UPT, UPT, UR4, 0x4, URZ ;  /* 0x00000004040e7890 */ /* 0x000fe4000fffe0ff */
[----:B------:R-:W-:Y:S01]  /*3d50*/  UIADD3 UR8, UPT, UPT, UR4, 0x6, URZ ;  /* 0x0000000604087890 */ /* 0x000fe2000fffe0ff */
[----:B------:R2:W-:Y:S01]  /*3d60*/  UTCHMMA gdesc[UR4], gdesc[UR6], tmem[UR11], tmem[UR38], idesc[UR39], UP2 ;  /* 0x00ff2606040075ea */ /* 0x0005e2000900000b */
[----:B------:R-:W-:Y:S01]  /*3d70*/  UPLOP3.LUT UP2, UPT, UPT, UPT, UPT, 0x80, 0x8 ;  /* 0x000000000008789c */ /* 0x000fe20003f4f070 */
[----:B------:R-:W-:Y:S01]  /*3d80*/  UMOV UR19, 0x40004040 ;  /* 0x4000404000137882 */ /* 0x000fe20000000000 */
[----:B------:R-:W-:Y:S01]  /*3d90*/  UMOV UR17, 0x40004040 ;  /* 0x4000404000117882 */ /* 0x000fe20000000000 */
[----:B------:R2:W-:Y:S01]  /*3da0*/  UTCHMMA gdesc[UR18], gdesc[UR20], tmem[UR11], tmem[UR36], idesc[UR37], UPT ;  /* 0x00ff2414120075ea */ /* 0x0005e2000b80000b */
[----:B------:R-:W-:Y:S01]  /*3db0*/  UMOV UR15, 0x40004040 ;  /* 0x40004040000f7882 */ /* 0x000fe20000000000 */
[----:B------:R-:W-:Y:S01]  /*3dc0*/  UMOV UR13, 0x40004040 ;  /* 0x40004040000d7882 */ /* 0x000fe20000000000 */
[----:B------:R-:W-:Y:S01]  /*3dd0*/  UMOV UR9, 0x40004040 ;  /* 0x4000404000097882 */ /* 0x000fe20000000000 */
[----:B------:R2:W-:Y:S01]  /*3de0*/  UTCHMMA gdesc[UR14], gdesc[UR16], tmem[UR11], tmem[UR34], idesc[UR35], UPT ;  /* 0x00ff22100e0075ea */ /* 0x0005e2000b80000b */
[----:B------:R2:W-:Y:S01]  /*3df0*/  UTCHMMA gdesc[UR8], gdesc[UR12], tmem[UR11], tmem[UR32], idesc[UR33], UPT ;  /* 0x00ff200c080075ea */ /* 0x0005e2000b80000b */
[----:B------:R2:W-:Y:S01]  /*3e00*/  UTCBAR.MULTICAST [UR25], URZ, UR27 ;  /* 0x000000ff190073e9 */ /* 0x0005e2000800081b */
[----:B------:R-:W-:Y:S01]  /*3e10*/  UMOV UR10, UR24 ;  /* 0x00000018000a7c82 */ /* 0x000fe20008000000 */
[----:B------:R-:W-:Y:S05]  /*3e20*/  BRA.U UP3, `(.L_x_70) ;  /* 0xfffffffd03507547 */ /* 0x000fea000b83ffff */
.L_x_67:
[----:B--2---:R-:W-:Y:S01]  /*3e30*/  UIADD3 UR4, UPT, UPT, UR30, 0x1, URZ ;  /* 0x000000011e047890 */ /* 0x004fe2000fffe0ff */
[C---:B------:R-:W-:Y:S01]  /*3e40*/  ISETP.NE.AND P0, PT, R10.reuse, 0x2, PT ;  /* 0x000000020a00780c */ /* 0x040fe20003f05270 */
[----:B------:R-:W-:Y:S02]  /*3e50*/  UIADD3 UR5, UPT, UPT, UR31, 0xf0, URZ ;  /* 0x000000f01f057890 */ /* 0x000fe4000fffe0ff */
[----:B------:R-:W-:Y:S01]  /*3e60*/  UISETP.NE.AND UP0, UPT, UR4, 0x4, UPT ;  /* 0x000000040400788c */ /* 0x000fe2000bf05270 */
[----:B-1----:R-:W-:Y:S02]  /*3e70*/  SEL R0, RZ, 0x1, P0 ;  /* 0x00000001ff007807 */ /* 0x002fe40000000000 */
[----:B------:R-:W-:Y:S01]  /*3e80*/  SEL R10, R10, RZ, P0 ;  /* 0x000000ff0a0a7207 */ /* 0x000fe20000000000 */
[----:B------:R-:W-:Y:S01]  /*3e90*/  USEL UR6, URZ, 0x1, UP0 ;  /* 0x00000001ff067887 */ /* 0x000fe20008000000 */
[----:B------:R-:W-:Y:S01]  /*3ea0*/  LOP3.LUT R9, R9, R0, RZ, 0x3c, !PT ;  /* 0x0000000009097212 */ /* 0x000fe200078e3cff */
[----:B------:R-:W-:Y:S01]  /*3eb0*/  USEL UR30, UR4, URZ, UP0 ;  /* 0x000000ff041e7287 */ /* 0x000fe20008000000 */
[----:B------:R1:W-:Y:S03]  /*3ec0*/  UTCBAR [UR5], URZ ;  /* 0x000000ff050073e9 */ /* 0x0003e600080000ff */
[----:B------:R-:W-:Y:S01]  /*3ed0*/  LOP3.LUT R11, R11, UR6, RZ, 0x3c, !PT ;  /* 0x000000060b0b7c12 */ /* 0x000fe2000f8e3cff */
[----:B------:R-:W-:Y:S07]  /*3ee0*/  @P1 BRA `(.L_x_71) ;  /* 0xfffffff800881947 */ /* 0x000fee000383ffff */
[----:B------:R-:W2:Y:S01]  /*3ef0*/  S2UR UR8, SR_CgaCtaId ;  /* 0x00000000000879c3 */ /* 0x000ea20000008800 */
[----:B------:R-:W-:Y:S01]  /*3f00*/  ELECT P0, URZ, PT ;  /* 0x0000000000ff782f */ /* 0x000fe20003800000 */
[----:B------:R-:W-:Y:S01]  /*3f10*/  IMAD.MOV.U32 R0, RZ, RZ, 0x1 ;  /* 0x00000001ff007424 */ /* 0x000fe200078e00ff */
[----:B------:R-:W-:Y:S01]  /*3f20*/  UIADD3 UR26, UPT, UPT, UR26, 0x110, URZ ;  /* 0x000001101a1a7890 */ /* 0x000fe2000fffe0ff */
[----:B------:R-:W-:Y:S01]  /*3f30*/  SHF.L.U32 R2, R11, 0x1f, RZ ;  /* 0x0000001f0b027819 */ /* 0x000fe200000006ff */
[----:B------:R-:W-:-:S03]  /*3f40*/  UMOV UR4, 0x40 ;  /* 0x0000004000047882 */ /* 0x000fc60000000000 */
[----:B------:R-:W-:Y:S01]  /*3f50*/  UVIRTCOUNT.DEALLOC.SMPOOL 0x80 ;  /* 0x000000800000784c */ /* 0x000fe20000000000 */
[----:B--2---:R-:W-:Y:S02]  /*3f60*/  ULEA UR8, UR8, UR4, 0x18 ;  /* 0x0000000408087291 */ /* 0x004fe4000f8ec0ff */
[----:B------:R-:W-:-:S07]  /*3f70*/  ULEA UR4, UR30, UR26, 0x3 ;  /* 0x0000001a1e047291 */ /* 0x000fce000f8e18ff */
[----:B------:R2:W-:Y:S02]  /*3f80*/  @P0 STS.U8 [UR8+0x1c], R0 ;  /* 0x00001c00ff000988 */ /* 0x0005e40008000008 */
[----:B------:R-:W4:Y:S02]  /*3f90*/  SYNCS.PHASECHK.TRANS64.TRYWAIT P0, [UR4], R2 ;  /* 0x00000002ff0075a7 */ /* 0x000f240008001104 */
[----:B--2-4-:R-:W-:Y:S05]  /*3fa0*/  @!P0 BRA `(.L_x_72) ;  /* 0x0000005000608947 */ /* 0x014fea0003800000 */
.L_x_171:
[----:B------:R-:W-:-:S04]  /*3fb0*/  UIADD3 UR4, UPT, UPT, UR30, 0x1, URZ ;  /* 0x000000011e047890 */ /* 0x000fc8000fffe0ff */
[----:B------:R-:W-:-:S04]  /*3fc0*/  UISETP.NE.AND UP0, UPT, UR4, 0x4, UPT ;  /* 0x000000040400788c */ /* 0x000fc8000bf05270 */
[----:B------:R-:W-:Y:S02]  /*3fd0*/  USEL UR6, URZ, 0x1, UP0 ;  /* 0x00000001ff067887 */ /* 0x000fe40008000000 */
[----:B------:R-:W-:-:S04]  /*3fe0*/  USEL UR4, UR4, URZ, UP0 ;  /* 0x000000ff04047287 */ /* 0x000fc80008000000 */
[----:B-1----:R-:W-:Y:S01]  /*3ff0*/  ULEA UR5, UR4, UR26, 0x3 ;  /* 0x0000001a04057291 */ /* 0x002fe2000f8e18ff */
[----:B--2---:R-:W-:-:S04]  /*4000*/  LOP3.LUT R2, R11, UR6, RZ, 0x3c, !PT ;  /* 0x000000060b027c12 */ /* 0x004fc8000f8e3cff */
[----:B------:R-:W-:-:S04]  /*4010*/  SHF.L.U32 R3, R2, 0x1f, RZ ;  /* 0x0000001f02037819 */ /* 0x000fc800000006ff */
[----:B------:R-:W1:Y:S02]  /*4020*/  SYNCS.PHASECHK.TRANS64.TRYWAIT P0, [UR5], R3 ;  /* 0x00000003ff0075a7 */ /* 0x000e640008001105 */
[----:B-1----:R-:W-:Y:S05]  /*4030*/  @!P0 BRA `(.L_x_73) ;  /* 0x0000005000548947 */ /* 0x002fea0003800000 */
.L_x_173:
        /* <DEDUP_REMOVED lines=9> */
.L_x_175:
[----:B------:R-:W-:-:S04]  /*40d0*/  UIADD3 UR4, UPT, UPT, UR4, 0x1, URZ ;  /* 0x0000000104047890 */ /* 0x000fc8000fffe0ff */
[----:B------:R-:W-:-:S04]  /*40e0*/  UISETP.NE.AND UP0, UPT, UR4, 0x4, UPT ;  /* 0x000000040400788c */ /* 0x000fc8000bf05270 */
[----:B------:R-:W-:Y:S02]  /*40f0*/  USEL UR5, URZ, 0x1, UP0 ;  /* 0x00000001ff057887 */ /* 0x000fe40008000000 */
[----:B------:R-:W-:-:S04]  /*4100*/  USEL UR4, UR4, URZ, UP0 ;  /* 0x000000ff04047287 */ /* 0x000fc80008000000 */
[----:B------:R-:W-:Y:S01]  /*4110*/  ULEA UR4, UR4, UR26, 0x3 ;  /* 0x0000001a04047291 */ /* 0x000fe2000f8e18ff */
[----:B------:R-:W-:-:S04]  /*4120*/  LOP3.LUT R2, R2, UR5, RZ, 0x3c, !PT ;  /* 0x0000000502027c12 */ /* 0x000fc8000f8e3cff */
[----:B------:R-:W-:-:S04]  /*4130*/  SHF.L.U32 R2, R2, 0x1f, RZ ;  /* 0x0000001f02027819 */ /* 0x000fc800000006ff */
[----:B------:R-:W2:Y:S02]  /*4140*/  SYNCS.PHASECHK.TRANS64.TRYWAIT P0, [UR4], R2 ;  /* 0x00000002ff0075a7 */ /* 0x000ea40008001104 */
[----:B--2---:R-:W-:Y:S05]  /*4150*/  @!P0 BRA `(.L_x_75) ;  /* 0x00000050003c8947 */ /* 0x004fea0003800000 */
.L_x_177:
[----:B------:R-:W-:Y:S01]  /*4160*/  NOP ;  /* 0x0000000000007918 */ /* 0x000fe20000000000 */
[----:B-1----:R-:W1:Y:S01]  /*4170*/  LDS R0, [UR8+0x14] ;  /* 0x00001408ff007984 */ /* 0x002e620008000800 */
[----:B------:R-:W-:Y:S01]  /*4180*/  ULOP3.LUT UR4, UR42, 0xffff, URZ, 0xc0, !UPT ;  /* 0x0000ffff2a047892 */ /* 0x000fe2000f8ec0ff */
[----:B------:R-:W-:Y:S01]  /*4190*/  UMOV UR5, 0xffff ;  /* 0x0000ffff00057882 */ /* 0x000fe20000000000 */
[----:B------:R-:W-:Y:S02]  /*41a0*/  UMOV UR6, 0x1 ;  /* 0x0000000100067882 */ /* 0x000fe40000000000 */
[----:B------:R-:W-:-:S04]  /*41b0*/  USHF.R.U32.HI UR4, URZ, 0x5, UR4 ;  /* 0x00000005ff047899 */ /* 0x000fc80008011604 */
[----:B------:R-:W-:Y:S02]  /*41c0*/  USHF.L.U32 UR5, UR5, UR4, URZ ;  /* 0x0000000405057299 */ /* 0x000fe400080006ff */
[----:B------:R-:W-:-:S04]  /*41d0*/  USHF.L.U32 UR4, UR6, UR4, URZ ;  /* 0x0000000406047299 */ /* 0x000fc800080006ff */
[----:B-1----:R-:W-:-:S04]  /*41e0*/  LOP3.LUT R0, R0, UR5, RZ, 0xc0, !PT ;  /* 0x0000000500007c12 */ /* 0x002fc8000f8ec0ff */
[----:B------:R-:W-:-:S13]  /*41f0*/  ISETP.NE.AND P0, PT, R0, UR5, PT ;  /* 0x0000000500007c0c */ /* 0x000fda000bf05270 */
[----:B------:R-:W-:Y:S05]  /*4200*/  @P0 BRA `(.L_x_76) ;  /* 0x0000000000580947 */ /* 0x000fea0003800000 */
[----:B------:R-:W1:Y:S02]  /*4210*/  LDS R0, [UR8+0x18] ;  /* 0x00001808ff007984 */ /* 0x000e640008000800 */
[----:B-1----:R-:W-:-:S04]  /*4220*/  LOP3.LUT R0, R0, UR4, RZ, 0xc0, !PT ;  /* 0x0000000400007c12 */ /* 0x002fc8000f8ec0ff */
[----:B------:R-:W-:-:S13]  /*4230*/  ISETP.NE.AND P0, PT, R0, UR4, PT ;  /* 0x0000000400007c0c */ /* 0x000fda000bf05270 */
[----:B------:R-:W-:Y:S05]  /*4240*/  @P0 BRA `(.L_x_77) ;  /* 0x00000000003c0947 */ /* 0x000fea0003800000 */
[----:B------:R-:W1:Y:S01]  /*4250*/  S2R R2, SR_LANEID ;  /* 0x0000000000027919 */ /* 0x000e620000000000 */
[----:B------:R-:W-:-:S06]  /*4260*/  ULOP3.LUT UR5, URZ, UR5, URZ, 0x33, !UPT ;  /* 0x00000005ff057292 */ /* 0x000fcc000f8e33ff */
[----:B------:R-:W-:-:S04]  /*4270*/  IMAD.U32 R0, RZ, RZ, UR5 ;  /* 0x00000005ff007e24 */ /* 0x000fc8000f8e00ff */
[----:B------:R2:W4:Y:S02]  /*4280*/  REDUX UR7, R0 ;  /* 0x00000000000773c4 */ /* 0x0005240000000000 */
[----:B------:R1:W-:Y:S01]  /*4290*/  UTCATOMSWS.AND URZ, UR5 ;  /* 0x0000000500ff79e3 */ /* 0x0003e20008000000 */
[----:B--2---:R-:W-:Y:S01]  /*42a0*/  LOP3.LUT R0, RZ, UR4, RZ, 0x33, !PT ;  /* 0x00000004ff007c12 */ /* 0x004fe2000f8e33ff */
[----:B------:R-:W-:Y:S02]  /*42b0*/  VOTEU.ANY UR4, UPT, PT ;  /* 0x0000000000047886 */ /* 0x000fe400038e0100 */
[----:B------:R-:W-:Y:S02]  /*42c0*/  UFLO.U32 UR4, UR4 ;  /* 0x00000004000472bd */ /* 0x000fe400080e0000 */
[----:B------:R-:W2:Y:S04]  /*42d0*/  REDUX UR6, R0 ;  /* 0x00000000000673c4 */ /* 0x000ea80000000000 */
[----:B-1----:R-:W-:-:S02]  /*42e0*/  ISETP.EQ.U32.AND P0, PT, R2, UR4, PT ;  /* 0x0000000402007c0c */ /* 0x002fc4000bf02070 */
[----:B----4-:R-:W-:-:S11]  /*42f0*/  MOV R2, UR7 ;  /* 0x0000000700027c02 */ /* 0x010fd60008000f00 */
[----:B------:R1:W-:Y:S01]  /*4300*/  @P0 ATOMS.AND RZ, [UR8+0x14], R2 ;  /* 0x00001402ffff098c */ /* 0x0003e2000a800008 */
[----:B--2---:R-:W-:-:S05]  /*4310*/  IMAD.U32 R0, RZ, RZ, UR6 ;  /* 0x00000006ff007e24 */ /* 0x004fca000f8e00ff */
[----:B------:R1:W-:Y:S01]  /*4320*/  @P0 ATOMS.AND RZ, [UR8+0x18], R0 ;  /* 0x00001800ffff098c */ /* 0x0003e2000a800008 */
[----:B------:R-:W-:Y:S05]  /*4330*/  BRA `(.L_x_78) ;  /* 0x0000000000147947 */ /* 0x000fea0003800000 */
.L_x_77:
[----:B------:R-:W-:Y:S02]  /*4340*/  MOV R2, 0x4360 ;  /* 0x0000436000027802 */ /* 0x000fe40000000f00 */
[----:B---3-5:R-:W-:Y:S05]  /*4350*/  CALL.REL.NOINC `($__internal_0_$__cuda_sm10x_tcgen05_guardrail_trap_col_being_dealloced_not_returned_by_alloc) ;  /* 0x0000005400247944 */ /* 0x028fea0003c00000 */
[----:B------:R-:W-:Y:S05]  /*4360*/  BRA `(.L_x_78) ;  /* 0x0000000000087947 */ /* 0x000fea0003800000 */
.L_x_76:
[----:B------:R-:W-:Y:S02]  /*4370*/  MOV R2, 0x4390 ;  /* 0x0000439000027802 */ /* 0x000fe40000000f00 */
[----:B---3-5:R-:W-:Y:S05]  /*4380*/  CALL.REL.NOINC `($__internal_2_$__cuda_sm10x_tcgen05_guardrail_trap_unallocated_columns_being_dealloced) ;  /* 0x0000005400307944 */ /* 0x028fea0003c00000 */
.L_x_78:
[----:B------:R-:W-:Y:S01]  /*4390*/  NOP ;  /* 0x0000000000007918 */ /* 0x000fe20000000000 */
[----:B------:R-:W-:Y:S05]  /*43a0*/  EXIT ;  /* 0x000000000000794d */ /* 0x000fea0003800000 */
.L_x_60:
[----:B------:R-:W-:-:S09]  /*43b0*/  UISETP.NE.OR UP0, UPT, UR17, 0x3, !UP5 ;  /* 0x000000031100788c */ /* 0x000fd2000ef05670 */
[----:B------:R-:W-:Y:S05]  /*43c0*/  BRA.U UP0, `(.L_x_79) ;  /* 0x00000011005c7547 */ /* 0x000fea000b800000 */
[----:B------:R-:W2:Y:S01]  /*43d0*/  S2UR UR10, SR_CgaCtaId ;  /* 0x00000000000a79c3 */ /* 0x000ea20000008800 */
[----:B------:R-:W3:Y:S01]  /*43e0*/  LDCU UR31, c[0x0][0x370] ;  /* 0x00006e00ff1f77ac */ /* 0x000ee20008000800 */
[----:B------:R-:W-:Y:S02]  /*43f0*/  HFMA2 R13, -RZ, RZ, 0, 0 ;  /* 0x00000000ff0d7431 */ /* 0x000fe400000001ff */
[----:B------:R-:W-:Y:S01]  /*4400*/  IMAD.MOV.U32 R15, RZ, RZ, 0x1 ;  /* 0x00000001ff0f7424 */ /* 0x000fe200078e00ff */
[----:B------:R-:W-:Y:S01]  /*4410*/  MOV R7, 0x1000 ;  /* 0x0000100000077802 */ /* 0x000fe20000000f00 */
[----:B------:R-:W3:Y:S01]  /*4420*/  LDCU.128 UR44, c[0x0][0xb10] ;  /* 0x00016200ff2c77ac */ /* 0x000ee20008000c00 */
[----:B------:R-:W-:Y:S01]  /*4430*/  IMAD.MOV.U32 R14, RZ, RZ, RZ ;  /* 0x000000ffff0e7224 */ /* 0x000fe200078e00ff */
[----:B------:R-:W4:Y:S01]  /*4440*/  LDC.64 R16, c[0x0][0x348] ;  /* 0x0000d200ff107b82 */ /* 0x000f220000000a00 */
[----:B------:R-:W1:Y:S01]  /*4450*/  LDCU UR30, c[0x0][0x374] ;  /* 0x00006e80ff1e77ac */ /* 0x000e620008000800 */
[----:B------:R-:W2:Y:S06]  /*4460*/  LDCU UR15, c[0x0][0xb0c] ;  /* 0x00016180ff0f77ac */ /* 0x000eac0008000800 */
[----:B------:R-:W4:Y:S01]  /*4470*/  LDC.64 R2, c[0x0][0x888] ;  /* 0x00022200ff027b82 */ /* 0x000f220000000a00 */
[----:B------:R-:W4:Y:S01]  /*4480*/  LDCU UR49, c[0x0][0xb20] ;  /* 0x00016400ff3177ac */ /* 0x000f220008000800 */
[----:B------:R-:W4:Y:S06]  /*4490*/  LDCU UR4, c[0x0][0xb30] ;  /* 0x00016600ff0477ac */ /* 0x000f2c0008000800 */
[----:B------:R-:W4:Y:S01]  /*44a0*/  LDC.64 R4, c[0x0][0x890] ;  /* 0x00022400ff047b82 */ /* 0x000f220000000a00 */
[----:B------:R-:W-:Y:S01]  /*44b0*/  UMOV UR21, 0x400 ;  /* 0x0000040000157882 */ /* 0x000fe20000000000 */
[----:B---3--:R-:W-:-:S02]  /*44c0*/  UIMAD.WIDE.U32 UR6, UR31, UR44, URZ ;  /* 0x0000002c1f0672a5 */ /* 0x008fc4000f8e00ff */
[----:B-1----:R-:W-:Y:S02]  /*44d0*/  UIMAD.WIDE.U32 UR8, UR30, UR47, URZ ;  /* 0x0000002f1e0872a5 */ /* 0x002fe4000f8e00ff */
[----:B--2---:R-:W-:Y:S02]  /*44e0*/  ULEA UR21, UR10, UR21, 0x18 ;  /* 0x000000150a157291 */ /* 0x004fe4000f8ec0ff */
[----:B------:R-:W-:Y:S02]  /*44f0*/  UPLOP3.LUT UP3, UPT, UPT, UPT, UPT, 0x40, 0x4 ;  /* 0x000000000004789c */ /* 0x000fe40003f6e870 */
[----:B------:R-:W-:Y:S02]  /*4500*/  UIADD3 UR37, UPT, UPT, UR21, 0x98, URZ ;  /* 0x0000009815257890 */ /* 0x000fe4000fffe0ff */
[----:B------:R-:W-:Y:S02]  /*4510*/  UIADD3 UR33, UPT, UPT, UR21, 0x80, URZ ;  /* 0x0000008015217890 */ /* 0x000fe4000fffe0ff */
[----:B------:R-:W-:-:S02]  /*4520*/  UIADD3 UR25, UPT, UPT, UR21, 0x88, URZ ;  /* 0x0000008815197890 */ /* 0x000fc4000fffe0ff */
[----:B------:R-:W-:Y:S01]  /*4530*/  UIADD3 UR17, UPT, UPT, UR21, 0x90, URZ ;  /* 0x0000009015117890 */ /* 0x000fe2000fffe0ff */
[----:B------:R-:W-:Y:S01]  /*4540*/  UMOV UR6, UR7 ;  /* 0x0000000700067c82 */ /* 0x000fe20008000000 */
[----:B------:R-:W-:Y:S01]  /*4550*/  UMOV UR41, UR9 ;  /* 0x0000000900297c82 */ /* 0x000fe20008000000 */
[----:B------:R-:W-:Y:S02]  /*4560*/  UISETP.GE.AND UP0, UPT, UR42, 0x1, UPT ;  /* 0x000000012a00788c */ /* 0x000fe4000bf06270 */
[----:B------:R-:W-:Y:S01]  /*4570*/  UISETP.NE.AND UP4, UPT, UR42, 0x1, UPT ;  /* 0x000000012a00788c */ /* 0x000fe2000bf85270 */
[----:B------:R-:W1:Y:S01]  /*4580*/  LDCU.64 UR22, c[0x0][0xb28] ;  /* 0x00016500ff1677ac */ /* 0x000e620008000a00 */
[----:B------:R-:W-:Y:S02]  /*4590*/  UISETP.NE.AND UP6, UPT, UR15, 0x1, UPT ;  /* 0x000000010f00788c */ /* 0x000fe4000bfc5270 */
[----:B------:R-:W-:Y:S02]  /*45a0*/  UISETP.NE.AND UP5, UPT, UR46, 0x1, UPT ;  /* 0x000000012e00788c */ /* 0x000fe4000bfa5270 */
[----:B------:R-:W-:-:S02]  /*45b0*/  UPRMT UR37, UR10, 0x654, UR37 ;  /* 0x000006540a257896 */ /* 0x000fc40008000025 */
[----:B------:R-:W-:Y:S02]  /*45c0*/  USHF.R.U32.HI UR43, URZ, UR45, UR6 ;  /* 0x0000002dff2b7299 */ /* 0x000fe40008011606 */
[----:B------:R-:W-:Y:S02]  /*45d0*/  UPRMT UR40, UR10, 0x654, UR33 ;  /* 0x000006540a287896 */ /* 0x000fe40008000021 */
[----:B------:R-:W-:Y:S02]  /*45e0*/  UPRMT UR39, UR10, 0x654, UR25 ;  /* 0x000006540a277896 */ /* 0x000fe40008000019 */
[----:B------:R-:W-:Y:S02]  /*45f0*/  UPRMT UR38, UR10, 0x654, UR17 ;  /* 0x000006540a267896 */ /* 0x000fe40008000011 */
[----:B----4-:R-:W-:Y:S02]  /*4600*/  USHF.R.U32.HI UR41, URZ, UR49, UR41 ;  /* 0x00000031ff297299 */ /* 0x010fe40008011629 */
[----:B------:R-:W-:-:S11]  /*4610*/  UISETP.NE.AND UP2, UPT, UR4, 0x1, UPT ;  /* 0x000000010400788c */ /* 0x000fd6000bf45270 */
.L_x_90:
[C---:B------:R-:W-:Y:S02]  /*4620*/  LEA R12, R14.reuse, UR21, 0x3 ;  /* 0x000000150e0c7c11 */ /* 0x040fe4000f8e18ff */
[----:B------:R-:W-:Y:S02]  /*4630*/  SHF.L.U32 R0, R13, 0x1f, RZ ;  /* 0x0000001f0d007819 */ /* 0x000fe400000006ff */
[----:B------:R-:W-:Y:S02]  /*4640*/  LEA R8, R14, UR21, 0x4 ;  /* 0x000000150e087c11 */ /* 0x000fe4000f8e20ff */
[----:B--2---:R-:W2:Y:S02]  /*4650*/  SYNCS.PHASECHK.TRANS64.TRYWAIT P0, [R12+URZ+0xd0], R0 ;  /* 0x0000d0000c0075a7 */ /* 0x004ea400080011ff */
[----:B--2---:R-:W-:Y:S05]  /*4660*/  @!P0 BRA `(.L_x_80) ;  /* 0x0000004c00108947 */ /* 0x004fea0003800000 */
.L_x_178:
        /* <DEDUP_REMOVED lines=8> */
[----:B---3--:R-:W-:Y:S11]  /*46f0*/  LOP3.LUT P0, RZ, R10, 0x1, RZ, 0xc0, !PT ;  /* 0x000000010aff7812 */ /* 0x008ff6000780c0ff */
[----:B------:R-:W-:Y:S02]  /*4700*/  @!UPT UIADD3 URZ, UPT, UPT, URZ, URZ, URZ ;  /* 0x000000fffffff290 */ /* 0x000fe4000fffe0ff */
[----:B----4-:R-:W-:Y:S01]  /*4710*/  VOTEU.ANY UP1, P0 ;  /* 0x0000000000ff7886 */ /* 0x010fe20000020100 */
[----:B------:R-:W-:Y:S11]  /*4720*/  PLOP3.LUT P0, PT, PT, PT, UP1, 0x80, 0x8 ;  /* 0x000000000008781c */ /* 0x000ff60003f0f018 */
[----:B------:R-:W-:Y:S02]  /*4730*/  @!UPT UIADD3 URZ, UPT, UPT, URZ, URZ, URZ ;  /* 0x000000fffffff290 */ /* 0x000fe4000fffe0ff */
[----:B--2---:R-:W-:Y:S02]  /*4740*/  @P0 SHF.R.U32.HI R0, RZ, 0x10, R9 ;  /* 0x00000010ff000819 */ /* 0x004fe40000011609 */
[----:B------:R-:W-:Y:S02]  /*4750*/  @P0 MOV R6, R8 ;  /* 0x0000000800060202 */ /* 0x000fe40000000f00 */
[----:B------:R-:W-:Y:S01]  /*4760*/  @P0 R2UR UR4, R0 ;  /* 0x00000000000402ca */ /* 0x000fe200000e0000 */
[----:B------:R-:W-:Y:S01]  /*4770*/  VIADD R0, R12, 0xe0 ;  /* 0x000000e00c007836 */ /* 0x000fe20000000000 */
[----:B------:R-:W-:Y:S02]  /*4780*/  @P0 LOP3.LUT R8, R9, 0xffff, RZ, 0xc0, !PT ;  /* 0x0000ffff09080812 */ /* 0x000fe400078ec0ff */
[----:B------:R-:W-:Y:S02]  /*4790*/  @P0 R2UR UR6, R6 ;  /* 0x00000000060602ca */ /* 0x000fe400000e0000 */
[----:B------:R-:W-:Y:S02]  /*47a0*/  PRMT R0, RZ, 0x654, R0 ;  /* 0x00000654ff007816 */ /* 0x000fe40000000000 */
[----:B------:R-:W-:Y:S02]  /*47b0*/  @P0 R2UR UR5, R8 ;  /* 0x00000000080502ca */ /* 0x000fe400000e0000 */
[----:B------:R2:W-:Y:S03]  /*47c0*/  SYNCS.ARRIVE.TRANS64.RED.A1T0 RZ, [R0+URZ], RZ ;  /* 0x000000ff00ff79a7 */ /* 0x0005e600081004ff */
[----:B------:R-:W-:Y:S04]  /*47d0*/  @UP1 UMOV UR29, UR4 ;  /* 0x00000004001d1c82 */ /* 0x000fe80008000000 */
[----:B------:R-:W-:Y:S04]  /*47e0*/  @UP1 UMOV UR14, UR6 ;  /* 0x00000006000e1c82 */ /* 0x000fe80008000000 */
[----:B------:R-:W-:Y:S01]  /*47f0*/  @UP1 UMOV UR13, UR5 ;  /* 0x00000005000d1c82 */ /* 0x000fe20008000000 */
[----:B------:R-:W-:Y:S05]  /*4800*/  BRA.U !UP0, `(.L_x_81) ;  /* 0x0000000108a47547 */ /* 0x000fea000b800000 */
[----:B------:R-:W-:Y:S02]  /*4810*/  UIMAD.WIDE.U32 UR18, UR13, UR47, URZ ;  /* 0x0000002f0d1272a5 */ /* 0x000fe4000f8e00ff */
[----:B------:R-:W-:Y:S02]  /*4820*/  UIMAD.WIDE.U32 UR26, UR14, UR44, URZ ;  /* 0x0000002c0e1a72a5 */ /* 0x000fe4000f8e00ff */
[----:B------:R-:W-:Y:S02]  /*4830*/  USEL UR4, UR30, UR41, !UP5 ;  /* 0x000000291e047287 */ /* 0x000fe4000e800000 */
[----:B------:R-:W-:Y:S02]  /*4840*/  USEL UR7, UR31, UR43, !UP6 ;  /* 0x0000002b1f077287 */ /* 0x000fe4000f000000 */
[----:B-1----:R-:W-:Y:S02]  /*4850*/  UIMAD.WIDE.U32 UR8, UR4, UR22, URZ ;  /* 0x00000016040872a5 */ /* 0x002fe4000f8e00ff */
[----:B------:R-:W-:Y:S01]  /*4860*/  UIMAD.WIDE.U32 UR10, UR7, UR22, URZ ;  /* 0x00000016070a72a5 */ /* 0x000fe2000f8e00ff */
[----:B------:R-:W-:Y:S02]  /*4870*/  UMOV UR5, UR19 ;  /* 0x0000001300057c82 */ /* 0x000fe40008000000 */
[----:B------:R-:W-:Y:S03]  /*4880*/  USHF.R.U32.HI UR6, URZ, UR49, UR5 ;  /* 0x00000031ff067299 */ /* 0x000fe60008011605 */
[----:B------:R-:W-:Y:S01]  /*4890*/  UMOV UR5, UR27 ;  /* 0x0000001b00057c82 */ /* 0x000fe20008000000 */
[----:B------:R-:W-:Y:S02]  /*48a0*/  USEL UR6, UR13, UR6, !UP5 ;  /* 0x000000060d067287 */ /* 0x000fe4000e800000 */
[----:B------:R-:W-:Y:S03]  /*48b0*/  USHF.R.U32.HI UR12, URZ, UR45, UR5 ;  /* 0x0000002dff0c7299 */ /* 0x000fe60008011605 */
[----:B------:R-:W-:Y:S02]  /*48c0*/  UMOV UR5, UR9 ;  /* 0x0000000900057c82 */ /* 0x000fe40008000000 */
[----:B------:R-:W-:Y:S03]  /*48d0*/  @UP4 USHF.R.U32.HI UR4, URZ, UR23, UR5 ;  /* 0x00000017ff044299 */ /* 0x000fe60008011605 */
[----:B------:R-:W-:Y:S01]  /*48e0*/  UMOV UR5, UR11 ;  /* 0x0000000b00057c82 */ /* 0x000fe20008000000 */
[----:B------:R-:W-:Y:S02]  /*48f0*/  UIMAD UR4, UR42, UR4, URZ ;  /* 0x000000042a0472a4 */ /* 0x000fe4000f8e02ff */
[----:B------:R-:W-:Y:S02]  /*4900*/  @UP4 USHF.R.U32.HI UR7, URZ, UR23, UR5 ;  /* 0x00000017ff074299 */ /* 0x000fe40008011605 */
[----:B------:R-:W-:Y:S02]  /*4910*/  UIMAD.WIDE.U32 UR10, UR6, UR22, URZ ;  /* 0x00000016060a72a5 */ /* 0x000fe4000f8e00ff */
[----:B------:R-:W-:Y:S02]  /*4920*/  USEL UR5, UR14, UR12, !UP6 ;  /* 0x0000000c0e057287 */ /* 0x000fe4000f000000 */
[----:B------:R-:W-:Y:S02]  /*4930*/  UIMAD UR8, UR42, UR7, URZ ;  /* 0x000000072a0872a4 */ /* 0x000fe4000f8e02ff */
[----:B------:R-:W-:Y:S03]  /*4940*/  UISETP.GE.AND UP0, UPT, UR6, UR4, UPT ;  /* 0x000000040600728c */ /* 0x000fe6000bf06270 */
[----:B------:R-:W-:Y:S01]  /*4950*/  UMOV UR4, UR11 ;  /* 0x0000000b00047c82 */ /* 0x000fe20008000000 */
[----:B------:R-:W-:Y:S02]  /*4960*/  UISETP.GE.OR UP0, UPT, UR5, UR8, UP0 ;  /* 0x000000080500728c */ /* 0x000fe40008706670 */
[----:B------:R-:W-:Y:S02]  /*4970*/  USHF.R.U32.HI UR4, URZ, UR23, UR4 ;  /* 0x00000017ff047299 */ /* 0x000fe40008011604 */
[----:B------:R-:W-:Y:S02]  /*4980*/  UIMAD.WIDE.U32 UR8, UR5, UR22, URZ ;  /* 0x00000016050872a5 */ /* 0x000fe4000f8e00ff */
[----:B------:R-:W-:Y:S04]  /*4990*/  USEL UR10, UR6, UR4, !UP4 ;  /* 0x00000004060a7287 */ /* 0x000fe8000e000000 */
[----:B------:R-:W-:Y:S01]  /*49a0*/  UIADD3 UR11, UPT, UPT, -UR10, URZ, URZ ;  /* 0x000000ff0a0b7290 */ /* 0x000fe2000fffe1ff */
[----:B------:R-:W-:Y:S02]  /*49b0*/  @!UP0 UMOV UR4, UR9 ;  /* 0x0000000900048c82 */ /* 0x000fe40008000000 */
[----:B------:R-:W-:Y:S02]  /*49c0*/  @!UP0 USHF.R.U32.HI UR4, URZ, UR23, UR4 ;  /* 0x00000017ff048299 */ /* 0x000fe40008011604 */
[----:B------:R-:W-:Y:S02]  /*49d0*/  UIMAD UR8, UR42, UR11, UR6 ;  /* 0x0000000b2a0872a4 */ /* 0x000fe4000f8e0206 */
[----:B------:R-:W-:Y:S04]  /*49e0*/  @!UP0 USEL UR4, UR5, UR4, !UP4 ;  /* 0x0000000405048287 */ /* 0x000fe8000e000000 */
[----:B------:R-:W-:Y:S02]  /*49f0*/  @!UP0 UIMAD UR8, UR7, UR8, UR4 ;  /* 0x00000008070882a4 */ /* 0x000fe4000f8e0204 */
[----:B------:R-:W-:Y:S02]  /*4a00*/  @!UP0 UIADD3 UR9, UPT, UPT, UR10, -UR4, URZ ;  /* 0x800000040a098290 */ /* 0x000fe4000fffe0ff */
[----:B------:R-:W-:Y:S02]  /*4a10*/  UIADD3 UR4, UPT, UPT, -UR5, URZ, URZ ;  /* 0x000000ff05047290 */ /* 0x000fe4000fffe1ff */
[----:B------:R-:W-:Y:S02]  /*4a20*/  UIADD3 UR7, UPT, UPT, -UR6, URZ, URZ ;  /* 0x000000ff06077290 */ /* 0x000fe4000fffe1ff */
[----:B------:R-:W-:Y:S02]  /*4a30*/  @!UP0 UIMAD UR6, UR9, UR42, UR5 ;  /* 0x0000002a090682a4 */ /* 0x000fe4000f8e0205 */
[----:B------:R-:W-:Y:S02]  /*4a40*/  UIMAD UR14, UR15, UR4, UR14 ;  /* 0x000000040f0e72a4 */ /* 0x000fe4000f8e020e */
[----:B------:R-:W-:Y:S01]  /*4a50*/  UIMAD UR13, UR46, UR7, UR13 ;  /* 0x000000072e0d72a4 */ /* 0x000fe2000f8e020d */
[----:B------:R-:W-:Y:S02]  /*4a60*/  @!UP0 UMOV UR5, UR8 ;  /* 0x0000000800058c82 */ /* 0x000fe40008000000 */
[----:B------:R-:W-:Y:S02]  /*4a70*/  UIMAD UR14, UR5, UR15, UR14 ;  /* 0x0000000f050e72a4 */ /* 0x000fe4000f8e020e */
[----:B------:R-:W-:Y:S11]  /*4a80*/  UIMAD UR13, UR6, UR46, UR13 ;  /* 0x0000002e060d72a4 */ /* 0x000ff6000f8e020d */
[----:B------:R-:W-:Y:S01]  /*4a90*/  @!UPT UIADD3 URZ, UPT, UPT, URZ, URZ, URZ ;  /* 0x000000fffffff290 */ /* 0x000fe2000fffe0ff */
.L_x_81:
[----:B------:R-:W3:Y:S01]  /*4aa0*/  @!UP2 LDCU.128 UR8, c[0x0][0xb10] ;  /* 0x00016200ff08a7ac */ /* 0x000ee20008000c00 */
[C---:B------:R-:W-:Y:S02]  /*4ab0*/  ISETP.NE.U32.AND P1, PT, R4.reuse, RZ, PT ;  /* 0x000000ff0400720c */ /* 0x040fe40003f25070 */
[----:B------:R-:W-:Y:S02]  /*4ac0*/  ISETP.NE.U32.AND P0, PT, R4, RZ, PT ;  /* 0x000000ff0400720c */ /* 0x000fe40003f05070 */
[C---:B------:R-:W-:Y:S02]  /*4ad0*/  ISETP.NE.AND.EX P1, PT, R5.reuse, RZ, PT, P1 ;  /* 0x000000ff0500720c */ /* 0x040fe40003f25310 */
[----:B------:R-:W-:Y:S01]  /*4ae0*/  ISETP.NE.AND.EX P0, PT, R5, RZ, PT, P0 ;  /* 0x000000ff0500720c */ /* 0x000fe20003f05300 */
[----:B------:R-:W4:Y:S01]  /*4af0*/  @!UP2 LDCU UR5, c[0x0][0xb0c] ;  /* 0x00016180ff05a7ac */ /* 0x000f220008000800 */
[----:B------:R-:W-:Y:S01]  /*4b00*/  SHF.L.U32 R9, R15, 0x1f, RZ ;  /* 0x0000001f0f097819 */ /* 0x000fe200000006ff */
[----:B------:R-:W-:Y:S02]  /*4b10*/  USHF.L.U32 UR35, UR16, 0x6, URZ ;  /* 0x0000000610237899 */ /* 0x000fe400080006ff */
[----:B------:R-:W-:Y:S02]  /*4b20*/  USHF.L.U32 UR34, UR20, 0x7, URZ ;  /* 0x0000000714227899 */ /* 0x000fe400080006ff */
[----:B---3--:R-:W-:Y:S07]  /*4b30*/  UIMAD.WIDE.U32 UR6, UR14, UR8, URZ ;  /* 0x000000080e0672a5 */ /* 0x008fee000f8e00ff */
[----:B------:R-:W-:Y:S01]  /*4b40*/  @!UP2 UMOV UR4, UR7 ;  /* 0x000000070004ac82 */ /* 0x000fe20008000000 */
[----:B----4-:R-:W-:Y:S02]  /*4b50*/  @!UP2 UISETP.NE.AND UP0, UPT, UR5, 0x1, UPT ;  /* 0x000000010500a88c */ /* 0x010fe4000bf05270 */
[----:B------:R-:W-:Y:S02]  /*4b60*/  @!UP2 USHF.R.U32.HI UR4, URZ, UR9, UR4 ;  /* 0x00000009ff04a299 */ /* 0x000fe40008011604 */
[----:B------:R-:W-:Y:S02]  /*4b70*/  UIMAD.WIDE.U32 UR6, UR13, UR11, URZ ;  /* 0x0000000b0d0672a5 */ /* 0x000fe4000f8e00ff */
[----:B------:R-:W-:Y:S02]  /*4b80*/  @!UP2 USEL UR8, UR14, UR4, !UP0 ;  /* 0x000000040e08a287 */ /* 0x000fe4000c000000 */
[----:B------:R-:W-:Y:S03]  /*4b90*/  @!UP2 UISETP.NE.AND UP0, UPT, UR10, 0x1, UPT ;  /* 0x000000010a00a88c */ /* 0x000fe6000bf05270 */
[----:B------:R-:W-:Y:S02]  /*4ba0*/  @!UP2 UMOV UR6, UR7 ;  /* 0x000000070006ac82 */ /* 0x000fe40008000000 */
[----:B------:R-:W3:Y:S02]  /*4bb0*/  @!UP2 LDCU UR4, c[0x0][0xb20] ;  /* 0x00016400ff04a7ac */ /* 0x000ee40008000800 */
[----:B---3--:R-:W-:Y:S04]  /*4bc0*/  @!UP2 USHF.R.U32.HI UR6, URZ, UR4, UR6 ;  /* 0x00000004ff06a299 */ /* 0x008fe80008011606 */
[----:B------:R-:W-:Y:S04]  /*4bd0*/  @!UP2 USEL UR6, UR13, UR6, !UP0 ;  /* 0x000000060d06a287 */ /* 0x000fe8000c000000 */
[----:B------:R-:W-:Y:S02]  /*4be0*/  @!UP2 UIADD3 UR4, UPT, UPT, -UR8, UR6, URZ ;  /* 0x000000060804a290 */ /* 0x000fe4000fffe1ff */
[----:B------:R-:W-:Y:S02]  /*4bf0*/  @!UP2 UIADD3 UR6, UPT, UPT, UR8, -UR6, URZ ;  /* 0x800000060806a290 */ /* 0x000fe4000fffe0ff */
[----:B------:R-:W-:Y:S02]  /*4c00*/  @!UP2 UIMAD UR14, UR4, UR5, UR14 ;  /* 0x00000005040ea2a4 */ /* 0x000fe4000f8e020e */
[----:B------:R-:W-:Y:S01]  /*4c10*/  @!UP2 UIMAD UR13, UR6, UR10, UR13 ;  /* 0x0000000a060da2a4 */ /* 0x000fe2000f8e020d */
[----:B------:R-:W-:Y:S11]  /*4c20*/  BRA.U UP3, `(.L_x_82) ;  /* 0x0000000103107547 */ /* 0x000ff6000b800000 */
[----:B------:R-:W-:Y:S04]  /*4c30*/  MOV R6, UR48 ;  /* 0x0000003000067c02 */ /* 0x000fe80008000f00 */
[----:B------:R-:W-:Y:S04]  /*4c40*/  SHF.L.U32 R6, R6, 0x1f, RZ ;  /* 0x0000001f06067819 */ /* 0x000fe800000006ff */
[----:B------:R-:W3:Y:S02]  /*4c50*/  SYNCS.PHASECHK.TRANS64.TRYWAIT P2, [UR21+0xc8], R6 ;  /* 0x0000c806ff0075a7 */ /* 0x000ee40008041115 */
[----:B---3--:R-:W-:Y:S05]  /*4c60*/  @!P2 BRA `(.L_x_83) ;  /* 0x0000004400a4a947 */ /* 0x008fea0003800000 */
.L_x_82:
[----:B------:R-:W-:Y:S05]  /*4c70*/  @!P1 BRA `(.L_x_84) ;  /* 0x0000000000309947 */ /* 0x000fea0003800000 */
[----:B------:R-:W-:Y:S01]  /*4c80*/  ISETP.NE.U32.AND P1, PT, R2, RZ, PT ;  /* 0x000000ff0200720c */ /* 0x000fe20003f25070 */
[----:B------:R-:W3:Y:S01]  /*4c90*/  LDCU.64 UR4, c[0x0][0x358] ;  /* 0x00006b00ff0477ac */ /* 0x000ee20008000a00 */
[----:B------:R-:W-:Y:S02]  /*4ca0*/  IMAD.MOV.U32 R49, RZ, RZ, 0x1 ;  /* 0x00000001ff317424 */ /* 0x000fe400078e00ff */
[----:B------:R-:W-:Y:S11]  /*4cb0*/  ISETP.NE.AND.EX P1, PT, R3, RZ, PT, P1 ;  /* 0x000000ff0300720c */ /* 0x000ff60003f25310 */
[----:B------:R-:W-:Y:S02]  /*4cc0*/  @!UPT UIADD3 URZ, UPT, UPT, URZ, URZ, URZ ;  /* 0x000000fffffff290 */ /* 0x000fe4000fffe0ff */
[----:B------:R-:W4:Y:S01]  /*4cd0*/  @P1 LDC.64 R10, c[0x0][0x888] ;  /* 0x00022200ff0a1b82 */ /* 0x000f220000000a00 */
[----:B--2---:R-:W-:Y:S04]  /*4ce0*/  @P1 IMAD R0, R4, UR36, RZ ;  /* 0x0000002404001c24 */ /* 0x004fe8000f8e02ff */
[----:B----4-:R-:W-:Y:S04]  /*4cf0*/  @P1 IMAD.WIDE R10, R0, 0x4, R10 ;  /* 0x00000004000a1825 */ /* 0x010fe800078e020a */
[----:B------:R-:W-:Y:S01]  /*4d00*/  HFMA2 R0, -RZ, RZ, 0, 5.9604644775390625e-08 ;  /* 0x00000001ff007431 */ /* 0x000fe200000001ff */
[----:B---3-5:R3:W5:Y:S04]  /*4d10*/  @P1 LDG.E R27, desc[UR4][R10.64] ;  /* 0x000000040a1b1981 */ /* 0x028768000c1e1900 */
[----:B------:R-:W-:Y:S01]  /*4d20*/  @!P1 PRMT R49, R0, 0x7610, R49 ;  /* 0x0000761000319816 */ /* 0x000fe20000000031 */
[----:B---3--:R-:W4:Y:S06]  /*4d30*/  @!P1 LDC R27, c[0x0][0x880] ;  /* 0x00022000ff1b9b82 */ /* 0x008f2c0000000800 */
.L_x_84:
[----:B----45:R-:W-:Y:S01]  /*4d40*/  @!P0 FSETP.EQ.AND P1, PT, R27, RZ, PT ;  /* 0x000000ff1b00820b */ /* 0x030fe20003f22000 */
[----:B------:R-:W-:Y:S01]  /*4d50*/  @!UPT UIADD3 URZ, UPT, UPT, URZ, URZ, URZ ;  /* 0x000000fffffff290 */ /* 0x000fe2000fffe0ff */
[----:B------:R-:W-:Y:S11]  /*4d60*/  @!P0 BRA `(.L_x_85) ;  /* 0x0000000000188947 */ /* 0x000ff60003800000 */
[----:B------:R-:W-:Y:S02]  /*4d70*/  LOP3.LUT P0, RZ, R49, 0xff, RZ, 0xc0, !PT ;  /* 0x000000ff31ff7812 */ /* 0x000fe4000780c0ff */
[----:B------:R-:W-:Y:S04]  /*4d80*/  ISETP.NE.U32.AND P1, PT, R2, RZ, PT ;  /* 0x000000ff0200720c */ /* 0x000fe80003f25070 */
[----:B------:R-:W-:Y:S04]  /*4d90*/  ISETP.NE.AND.EX P1, PT, R3, RZ, PT, P1 ;  /* 0x000000ff0300720c */ /* 0x000fe80003f25310 */
[----:B------:R-:W-:Y:S03]  /*4da0*/  PLOP3.LUT P1, PT, P1, PT, PT, 0x8, 0x80 ;  /* 0x000000000080781c */ /* 0x000fe60000f2e170 */
[----:B------:R-:W-:Y:S11]  /*4db0*/  @P0 FSETP.EQ.AND P1, PT, R27, RZ, PT ;  /* 0x000000ff1b00020b */ /* 0x000ff60003f22000 */
[----:B------:R-:W-:Y:S02]  /*4dc0*/  @!UPT UIADD3 URZ, UPT, UPT, URZ, URZ, URZ ;  /* 0x000000fffffff290 */ /* 0x000fe4000fffe0ff */
.L_x_85:
[----:B------:R-:W3:Y:S01]  /*4dd0*/  SYNCS.PHASECHK.TRANS64.TRYWAIT P2, [UR21+0xa0], R9 ;  /* 0x0000a009ff0075a7 */ /* 0x000ee20008041115 */
[----:B------:R-:W-:Y:S04]  /*4de0*/  ELECT P0, URZ, PT ;  /* 0x0000000000ff782f */ /* 0x000fe80003800000 */
[----:B------:R-:W-:Y:S11]  /*4df0*/  PLOP3.LUT P1, PT, P1, P0, PT, 0xf2, 0x2f ;  /* 0x00000000002f781c */ /* 0x000ff60000f21e72 */
[----:B------:R-:W-:Y:S02]  /*4e00*/  @!UPT UIADD3 URZ, UPT, UPT, URZ, URZ, URZ ;  /* 0x000000fffffff290 */ /* 0x000fe4000fffe0ff */
[----:B------:R-:W-:Y:S05]  /*4e10*/  @!P1 IADD3 R8, P0, PT, R16, 0x580, RZ ;  /* 0x0000058010089810 */ /* 0x000fea0007f1e0ff */
[----:B--2---:R-:W-:Y:S01]  /*4e20*/  @!P1 IMAD.X R6, RZ, RZ, R17, P0 ;  /* 0x000000ffff069224 */ /* 0x004fe200000e0611 */
[----:B---3--:R-:W-:Y:S07]  /*4e30*/  @!P2 BRA `(.L_x_86) ;  /* 0x000000440048a947 */ /* 0x008fee0003800000 */
.L_x_181:
[----:B------:R-:W-:Y:S01]  /*4e40*/  @!P1 R2UR UR5, R8 ;  /* 0x00000000080592ca */ /* 0x000fe200000e0000 */
[----:B------:R-:W-:Y:S01]  /*4e50*/  VOTEU.ALL UP0, P1 ;  /* 0x0000000000ff7886 */ /* 0x000fe20000800000 */
[----:B------:R-:W-:Y:S01]  /*4e60*/  @!P1 R2UR UR4, R6 ;  /* 0x00000000060492ca */ /* 0x000fe200000e0000 */
[----:B--2---:R-:W-:Y:S01]  /*4e70*/  @!P1 IMAD.MOV.U32 R0, RZ, RZ, 0x1000 ;  /* 0x00001000ff009424 */ /* 0x004fe200078e00ff */
[----:B------:R-:W-:Y:S01]  /*4e80*/  UMOV UR6, 0x0 ;  /* 0x0000000000067882 */ /* 0x000fe20000000000 */
[----:B------:R-:W-:Y:S01]  /*4e90*/  UMOV UR7, 0x10000000 ;  /* 0x1000000000077882 */ /* 0x000fe20000000000 */
[----:B------:R-:W-:Y:S01]  /*4ea0*/  @!UP0 UIADD3 UR32, UPT, UPT, UR21, 0x200, URZ ;  /* 0x0000020015208890 */ /* 0x000fe2000fffe0ff */
[----:B------:R-:W-:Y:S01]  /*4eb0*/  @!P1 IADD3 R8, P0, PT, R16, 0x580, RZ ;  /* 0x0000058010089810 */ /* 0x000fe20007f1e0ff */
[----:B------:R-:W-:Y:S04]  /*4ec0*/  VOTEU.ALL UP0, P1 ;  /* 0x0000000000ff7886 */ /* 0x000fe80000800000 */
[----:B------:R-:W-:Y:S02]  /*4ed0*/  @!P1 IMAD.X R6, RZ, RZ, R17, P0 ;  /* 0x000000ffff069224 */ /* 0x000fe400000e0611 */
[----:B------:R-:W-:Y:S02]  /*4ee0*/  IMAD.U32 R10, RZ, RZ, UR5 ;  /* 0x00000005ff0a7e24 */ /* 0x000fe4000f8e00ff */
[----:B------:R-:W-:Y:S03]  /*4ef0*/  IMAD.U32 R11, RZ, RZ, UR4 ;  /* 0x00000004ff0b7e24 */ /* 0x000fe6000f8e00ff */
[----:B------:R-:W-:Y:S02]  /*4f00*/  @!P1 R2UR UR4, R10 ;  /* 0x000000000a0492ca */ /* 0x000fe400000e0000 */
[----:B------:R-:W-:Y:S11]  /*4f10*/  @!P1 R2UR UR5, R11 ;  /* 0x000000000b0592ca */ /* 0x000ff600000e0000 */
[----:B------:R-:W-:Y:S02]  /*4f20*/  @!UPT UIADD3 URZ, UPT, UPT, URZ, URZ, URZ ;  /* 0x000000fffffff290 */ /* 0x000fe4000fffe0ff */
[----:B------:R2:W-:Y:S01]  /*4f30*/  @!UP0 UTMALDG.3D [UR32], [UR4], desc[UR6] ;  /* 0x00000620040085b4 */ /* 0x0005e20008011000 */
[----:B------:R2:W-:Y:S01]  /*4f40*/  @!P1 SYNCS.ARRIVE.TRANS64.RED.A0TR RZ, [UR21+0x80], R0 ;  /* 0x00008000ffff99a7 */ /* 0x0005e20008300415 */
[----:B------:R-:W-:Y:S01]  /*4f50*/  SYNCS.ARRIVE.TRANS64.RED.A1T0 RZ, [UR40], RZ ;  /* 0x000000ffffff79a7 */ /* 0x000fe20008100428 */
[----:B------:R-:W3:Y:S02]  /*4f60*/  SYNCS.PHASECHK.TRANS64.TRYWAIT P2, [UR21+0xa8], R9 ;  /* 0x0000a809ff0075a7 */ /* 0x000ee40008041115 */
[----:B--23--:R-:W-:Y:S05]  /*4f70*/  @!P2 BRA `(.L_x_87) ;  /* 0x000000440010a947 */ /* 0x00cfea0003800000 */
.L_x_183:
        /* <DEDUP_REMOVED lines=8> */
[----:B------:R-:W-:Y:S01]  /*5000*/  @!UP0 UIADD3 UR24, UPT, UPT, UR21, 0x1200, URZ ;  /* 0x0000120015188890 */ /* 0x000fe2000fffe0ff */
[----:B------:R-:W-:Y:S01]  /*5010*/  VOTEU.ALL UP0, P1 ;  /* 0x0000000000ff7886 */ /* 0x000fe20000800000 */
[----:B------:R-:W-:Y:S01]  /*5020*/  UMOV UR27, UR35 ;  /* 0x00000023001b7c82 */ /* 0x000fe20008000000 */
[----:B------:R-:W-:Y:S02]  /*5030*/  UMOV UR28, UR36 ;  /* 0x00000024001c7c82 */ /* 0x000fe40008000000 */
[----:B------:R-:W-:Y:S02]  /*5040*/  IMAD.U32 R10, RZ, RZ, UR5 ;  /* 0x00000005ff0a7e24 */ /* 0x000fe4000f8e00ff */
[----:B------:R-:W-:Y:S02]  /*5050*/  IMAD.U32 R11, RZ, RZ, UR4 ;  /* 0x00000004ff0b7e24 */ /* 0x000fe4000f8e00ff */
[----:B------:R-:W-:Y:S01]  /*5060*/  @!P1 IMAD.X R6, RZ, RZ, R17, P0 ;  /* 0x000000ffff069224 */ /* 0x000fe200000e0611 */
        /* <DEDUP_REMOVED lines=8> */
.L_x_185:
[----:B------:R-:W-:Y:S01]  /*50f0*/  @!P1 R2UR UR5, R8 ;  /* 0x00000000080592ca */ /* 0x000fe200000e0000 */
[----:B------:R-:W-:Y:S01]  /*5100*/  VOTEU.ALL UP0, P1 ;  /* 0x0000000000ff7886 */ /* 0x000fe20000800000 */
[----:B------:R-:W-:Y:S01]  /*5110*/  @!P1 R2UR UR4, R6 ;  /* 0x00000000060492ca */ /* 0x000fe200000e0000 */
[----:B--2---:R-:W-:Y:S01]  /*5120*/  @!P1 IMAD.MOV.U32 R0, RZ, RZ, 0x1000 ;  /* 0x00001000ff009424 */ /* 0x004fe200078e00ff */
[----:B------:R-:W-:Y:S01]  /*5130*/  UMOV UR6, 0x0 ;  /* 0x0000000000067882 */ /* 0x000fe20000000000 */
[----:B------:R-:W-:Y:S01]  /*5140*/  UMOV UR7, 0x10000000 ;  /* 0x1000000000077882 */ /* 0x000fe20000000000 */
[----:B------:R-:W-:Y:S01]  /*5150*/  @!UP0 UIADD3 UR18, UPT, UPT, UR34, 0x40, URZ ;  /* 0x0000004022128890 */ /* 0x000fe2000fffe0ff */
[----:B------:R-:W-:Y:S01]  /*5160*/  VIADD R14, R14, 0x1 ;  /* 0x000000010e0e7836 */ /* 0x000fe20000000000 */
[----:B------:R-:W-:Y:S01]  /*5170*/  @!UP0 UIADD3 UR16, UPT, UPT, UR21, 0x2200, URZ ;  /* 0x0000220015108890 */ /* 0x000fe2000fffe0ff */
[----:B------:R-:W-:Y:S01]  /*5180*/  VOTEU.ALL UP0, P1 ;  /* 0x0000000000ff7886 */ /* 0x000fe20000800000 */
[----:B------:R-:W-:Y:S01]  /*5190*/  UMOV UR19, UR35 ;  /* 0x0000002300137c82 */ /* 0x000fe20008000000 */
[----:B------:R-:W-:Y:S02]  /*51a0*/  UMOV UR20, UR36 ;  /* 0x0000002400147c82 */ /* 0x000fe40008000000 */
        /* <DEDUP_REMOVED lines=10> */
.L_x_187:
[----:B------:R-:W-:Y:S01]  /*5250*/  @!P1 IADD3 R6, P0, PT, R16, 0x580, RZ ;  /* 0x0000058010069810 */ /* 0x000fe20007f1e0ff */
[----:B------:R-:W-:Y:S01]  /*5260*/  VOTEU.ALL UP0, P1 ;  /* 0x0000000000ff7886 */ /* 0x000fe20000800000 */
[----:B------:R-:W-:Y:S01]  /*5270*/  UMOV UR6, 0x0 ;  /* 0x0000000000067882 */ /* 0x000fe20000000000 */
[----:B------:R-:W-:Y:S01]  /*5280*/  UMOV UR7, 0x10000000 ;  /* 0x1000000000077882 */ /* 0x000fe20000000000 */
[----:B------:R-:W-:Y:S01]  /*5290*/  @!P1 R2UR UR5, R6 ;  /* 0x00000000060592ca */ /* 0x000fe200000e0000 */
[----:B--2---:R-:W-:Y:S01]  /*52a0*/  @!P1 IMAD.X R0, RZ, RZ, R17, P0 ;  /* 0x000000ffff009224 */ /* 0x004fe200000e0611 */
[----:B------:R-:W-:Y:S01]  /*52b0*/  @!UP0 UIADD3 UR10, UPT, UPT, UR34, 0x60, URZ ;  /* 0x00000060220a8890 */ /* 0x000fe2000fffe0ff */
[----:B------:R-:W-:Y:S01]  /*52c0*/  R2UR UR18, R51 ;  /* 0x00000000331272ca */ /* 0x000fe200000e0000 */
[----:B------:R-:W-:Y:S01]  /*52d0*/  @!UP0 UIADD3 UR8, UPT, UPT, UR21, 0x3200, URZ ;  /* 0x0000320015088890 */ /* 0x000fe2000fffe0ff */
[----:B------:R-:W-:Y:S01]  /*52e0*/  R2UR UR16, R52 ;  /* 0x00000000341072ca */ /* 0x000fe200000e0000 */
[----:B------:R-:W-:Y:S01]  /*52f0*/  @!UP0 UIADD3 UR9, UPT, UPT, UR21, 0x98, URZ ;  /* 0x0000009815098890 */ /* 0x000fe2000fffe0ff */
[----:B------:R-:W-:Y:S01]  /*5300*/  @!P1 R2UR UR4, R0 ;  /* 0x00000000000492ca */ /* 0x000fe200000e0000 */
[----:B------:R-:W-:Y:S01]  /*5310*/  VOTEU.ALL UP0, P1 ;  /* 0x0000000000ff7886 */ /* 0x000fe20000800000 */
[----:B------:R-:W-:Y:S01]  /*5320*/  UMOV UR11, UR35 ;  /* 0x00000023000b7c82 */ /* 0x000fe20008000000 */
[----:B------:R-:W-:Y:S01]  /*5330*/  UMOV UR12, UR36 ;  /* 0x00000024000c7c82 */ /* 0x000fe20008000000 */
[C---:B------:R-:W-:Y:S01]  /*5340*/  ISETP.NE.AND P0, PT, R14.reuse, 0x2, PT ;  /* 0x000000020e00780c */ /* 0x040fe20003f05270 */
[----:B------:R-:W-:Y:S01]  /*5350*/  UPLOP3.LUT UP3, UPT, UPT, UPT, UPT, 0x80, 0x8 ;  /* 0x000000000008789c */ /* 0x000fe20003f6f070 */
[----:B------:R-:W-:Y:S01]  /*5360*/  IMAD.U32 R8, RZ, RZ, UR5 ;  /* 0x00000005ff087e24 */ /* 0x000fe2000f8e00ff */
[----:B------:R-:W-:Y:S01]  /*5370*/  LOP3.LUT R15, R15, 0x1, RZ, 0x3c, !PT ;  /* 0x000000010f0f7812 */ /* 0x000fe200078e3cff */
[----:B------:R-:W-:Y:S01]  /*5380*/  UMOV UR36, UR29 ;  /* 0x0000001d00247c82 */ /* 0x000fe20008000000 */
[----:B------:R-:W-:Y:S01]  /*5390*/  SEL R0, RZ, 0x1, P0 ;  /* 0x00000001ff007807 */ /* 0x000fe20000000000 */
[----:B------:R-:W-:Y:S01]  /*53a0*/  UIADD3 UR20, UPT, UPT, UR13, UR18, URZ ;  /* 0x000000120d147290 */ /* 0x000fe2000fffe0ff */
[----:B------:R-:W-:Y:S01]  /*53b0*/  SEL R14, R14, RZ, P0 ;  /* 0x000000ff0e0e7207 */ /* 0x000fe20000000000 */
[----:B------:R-:W-:Y:S01]  /*53c0*/  UIADD3 UR16, UPT, UPT, UR14, UR16, URZ ;  /* 0x000000100e107290 */ /* 0x000fe2000fffe0ff */
[----:B------:R-:W-:Y:S01]  /*53d0*/  IMAD.U32 R9, RZ, RZ, UR4 ;  /* 0x00000004ff097e24 */ /* 0x000fe2000f8e00ff */
[----:B------:R-:W-:Y:S02]  /*53e0*/  @!P1 R2UR UR4, R8 ;  /* 0x00000000080492ca */ /* 0x000fe400000e0000 */
[----:B------:R-:W-:Y:S02]  /*53f0*/  LOP3.LUT R13, R13, R0, RZ, 0x3c, !PT ;  /* 0x000000000d0d7212 */ /* 0x000fe400078e3cff */
[----:B------:R-:W-:Y:S11]  /*5400*/  @!P1 R2UR UR5, R9 ;  /* 0x00000000090592ca */ /* 0x000ff600000e0000 */
[----:B------:R-:W-:Y:S02]  /*5410*/  @!UPT UIADD3 URZ, UPT, UPT, URZ, URZ, URZ ;  /* 0x000000fffffff290 */ /* 0x000fe4000fffe0ff */
[----:B------:R2:W-:Y:S01]  /*5420*/  @!UP0 UTMALDG.3D [UR8], [UR4], desc[UR6] ;  /* 0x00000608040085b4 */ /* 0x0005e20008011000 */
[----:B------:R2:W-:Y:S01]  /*5430*/  @!P1 SYNCS.ARRIVE.TRANS64.RED.A0TR RZ, [UR21+0x98], R7 ;  /* 0x00009807ffff99a7 */ /* 0x0005e20008300415 */
[----:B------:R-:W-:Y:S01]  /*5440*/  SYNCS.ARRIVE.TRANS64.RED.A1T0 RZ, [UR37], RZ ;  /* 0x000000ffffff79a7 */ /* 0x000fe20008100425 */
[----:B------:R-:W-:Y:S05]  /*5450*/  BRA.U UP1, `(.L_x_90) ;  /* 0xfffffff101707547 */ /* 0x000fea000b83ffff */
[----:B------:R-:W-:-:S04]  /*5460*/  SHF.L.U32 R2, R15, 0x1f, RZ ;  /* 0x0000001f0f027819 */ /* 0x000fc800000006ff */
[----:B------:R-:W3:Y:S02]  /*5470*/  SYNCS.PHASECHK.TRANS64.TRYWAIT P0, [UR21+0xa0], R2 ;  /* 0x0000a002ff0075a7 */ /* 0x000ee40008001115 */
[----:B---3--:R-:W-:Y:S05]  /*5480*/  @!P0 BRA `(.L_x_91) ;  /* 0x0000004000148947 */ /* 0x008fea0003800000 */
.L_x_189:
[----:B------:R-:W4:Y:S02]  /*5490*/  SYNCS.PHASECHK.TRANS64.TRYWAIT P0, [UR21+0xa8], R2 ;  /* 0x0000a802ff0075a7 */ /* 0x000f240008001115 */
[----:B----4-:R-:W-:Y:S05]  /*54a0*/  @!P0 BRA `(.L_x_92) ;  /* 0x0000004000248947 */ /* 0x010fea0003800000 */
.L_x_191:
[----:B------:R-:W4:Y:S02]  /*54b0*/  SYNCS.PHASECHK.TRANS64.TRYWAIT P0, [UR21+0xb0], R2 ;  /* 0x0000b002ff0075a7 */ /* 0x000f240008001115 */
[----:B----4-:R-:W-:Y:S05]  /*54c0*/  @!P0 BRA `(.L_x_93) ;  /* 0x0000004000348947 */ /* 0x010fea0003800000 */
.L_x_193:
[----:B---3--:R-:W-:-:S07]  /*54d0*/  MOV R0, UR21 ;  /* 0x0000001500007c02 */ /* 0x008fce0008000f00 */
.L_x_94:
[----:B---3--:R-:W-:-:S04]  /*54e0*/  SHF.L.U32 R2, R15, 0x1f, RZ ;  /* 0x0000001f0f027819 */ /* 0x008fc800000006ff */
[----:B------:R3:W4:Y:S03]  /*54f0*/  SYNCS.PHASECHK.TRANS64.TRYWAIT P0, [R0+URZ+0xb8], R2 ;  /* 0x0000b802000075a7 */ /* 0x00072600080011ff */
[----:B----4-:R-:W-:Y:S05]  /*5500*/  @!P0 NANOSLEEP.SYNCS 0x989680 ;  /* 0x009896800000895d */ /* 0x010fea0003900000 */
[----:B------:R-:W4:Y:S02]  /*5510*/  @!P0 SYNCS.PHASECHK.TRANS64 P0, [R0+URZ+0xb8], R2 ;  /* 0x0000b802000085a7 */ /* 0x000f2400080010ff */
[----:B-12-4-:R-:W-:Y:S05]  /*5520*/  @P0 EXIT ;  /* 0x000000000000094d */ /* 0x016fea0003800000 */
[----:B------:R-:W-:Y:S05]  /*5530*/  BRA `(.L_x_94) ;  /* 0xfffffffc00e87947 */ /* 0x000fea000383ffff */
.L_x_79:
[----:B------:R-:W-:-:S06]  /*5540*/  UISETP.GE.AND UP0, UPT, UR17, 0x4, UPT ;  /* 0x000000041100788c */ /* 0x000fcc000bf06270 */
[----:B------:R-:W-:-:S13]  /*5550*/  PLOP3.LUT P0, PT, PT, PT, UP0, 0x80, 0x8 ;  /* 0x000000000008781c */ /* 0x000fda0003f0f008 */
[----:B-1----:R-:W-:Y:S05]  /*5560*/  @!P0 EXIT ;  /* 0x000000000000894d */ /* 0x002fea0003800000 */
[----:B------:R-:W1:Y:S08]  /*5570*/  S2UR UR4, SR_CgaCtaId ;  /* 0x00000000000479c3 */ /* 0x000e700000008800 */
[----:B------:R-:W-:Y:S01]  /*5580*/  BAR.SYNC.DEFER_BLOCKING 0x6, 0xa0 ;  /* 0x0182800000007b1d */ /* 0x000fe20000010000 */
[C---:B------:R-:W-:Y:S01]  /*5590*/  IMAD.SHL.U32 R5, R60.reuse, 0x20, RZ ;  /* 0x000000203c057824 */ /* 0x040fe200078e00ff */
[----:B------:R-:W-:Y:S01]  /*55a0*/  SHF.R.U32.HI R6, RZ, 0x1, R60 ;  /* 0x00000001ff067819 */ /* 0x000fe2000001163c */
[C---:B------:R-:W-:Y:S01]  /*55b0*/  IMAD.SHL.U32 R4, R60.reuse, 0x10, RZ ;  /* 0x000000103c047824 */ /* 0x040fe200078e00ff */
[C---:B------:R-:W-:Y:S01]  /*55c0*/  LOP3.LUT P0, RZ, R60.reuse, 0x4, RZ, 0xc0, !PT ;  /* 0x000000043cff7812 */ /* 0x040fe2000780c0ff */
[----:B------:R-:W-:Y:S01]  /*55d0*/  IMAD.U32 R23, R60, 0x10000, RZ ;  /* 0x000100003c177824 */ /* 0x000fe200078e00ff */
[----:B------:R-:W-:-:S02]  /*55e0*/  UMOV UR44, 0x400 ;  /* 0x00000400002c7882 */ /* 0x000fc40000000000 */
[----:B------:R-:W2:Y:S01]  /*55f0*/  LDC.64 R44, c[0x0][0x888] ;  /* 0x00022200ff2c7b82 */ /* 0x000ea20000000a00 */
[----:B------:R-:W-:Y:S01]  /*5600*/  LOP3.LUT R7, R5, 0xc0, RZ, 0xc0, !PT ;  /* 0x000000c005077812 */ /* 0x000fe200078ec0ff */
[----:B------:R-:W-:Y:S01]  /*5610*/  IMAD.SHL.U32 R48, R60, 0x4, RZ ;  /* 0x000000043c307824 */ /* 0x000fe200078e00ff */
[----:B------:R-:W-:Y:S01]  /*5620*/  LOP3.LUT R4, R4, 0x600, RZ, 0xc0, !PT ;  /* 0x0000060004047812 */ /* 0x000fe200078ec0ff */
[----:B------:R-:W-:Y:S01]  /*5630*/  IMAD.MOV.U32 R59, RZ, RZ, 0x20 ;  /* 0x00000020ff3b7424 */ /* 0x000fe200078e00ff */
[----:B------:R-:W-:Y:S01]  /*5640*/  LOP3.LUT R6, R7, 0x8, R6, 0xf8, !PT ;  /* 0x0000000807067812 */ /* 0x000fe200078ef806 */
[----:B------:R-:W-:Y:S01]  /*5650*/  IMAD.MOV.U32 R58, RZ, RZ, 0x1 ;  /* 0x00000001ff3a7424 */ /* 0x000fe200078e00ff */
[----:B------:R-:W-:Y:S01]  /*5660*/  LOP3.LUT R4, R4, 0x20, R5, 0xf8, !PT ;  /* 0x0000002004047812 */ /* 0x000fe200078ef805 */
[----:B------:R-:W3:Y:S01]  /*5670*/  LDC.64 R46, c[0x0][0x890] ;  /* 0x00022400ff2e7b82 */ /* 0x000ee20000000a00 */
[----:B------:R-:W-:Y:S01]  /*5680*/  LOP3.LUT R23, R23, 0x600000, RZ, 0xc0, !PT ;  /* 0x0060000017177812 */ /* 0x000fe200078ec0ff */
[----:B------:R-:W-:Y:S01]  /*5690*/  IMAD.MOV.U32 R22, RZ, RZ, RZ ;  /* 0x000000ffff167224 */ /* 0x000fe200078e00ff */
[----:B------:R-:W-:-:S02]  /*56a0*/  LOP3.LUT R48, R6, 0x18, R48, 0x78, !PT ;  /* 0x0000001806307812 */ /* 0x000fc400078e7830 */
[----:B------:R-:W-:Y:S02]  /*56b0*/  CS2R R56, SRZ ;  /* 0x0000000000387805 */ /* 0x000fe4000001ff00 */
[----:B------:R-:W-:Y:S01]  /*56c0*/  LOP3.LUT R4, R4, 0x100, R5, 0xf8, !PT ;  /* 0x0000010004047812 */ /* 0x000fe200078ef805 */
[----:B------:R-:W-:Y:S01]  /*56d0*/  IMAD.MOV.U32 R55, RZ, RZ, RZ ;  /* 0x000000ffff377224 */ /* 0x000fe200078e00ff */
[----:B------:R-:W-:Y:S01]  /*56e0*/  LOP3.LUT R60, R60, 0x60, RZ, 0xc0, !PT ;  /* 0x000000603c3c7812 */ /* 0x000fe200078ec0ff */
[----:B-1----:R-:W-:Y:S01]  /*56f0*/  ULEA UR44, UR4, UR44, 0x18 ;  /* 0x0000002c042c7291 */ /* 0x002fe2000f8ec0ff */
[----:B------:R-:W1:Y:S01]  /*5700*/  LDC.64 R42, c[0x0][0x8b0] ;  /* 0x00022c00ff2a7b82 */ /* 0x000e620000000a00 */
[----:B------:R-:W-:Y:S01]  /*5710*/  LOP3.LUT R48, R4, R48, RZ, 0xfc, !PT ;  /* 0x0000003004307212 */ /* 0x000fe200078efcff */
[----:B------:R-:W4:Y:S01]  /*5720*/  LDCU UR59, c[0x0][0x370] ;  /* 0x00006e00ff3b77ac */ /* 0x000f220008000800 */
[----:B------:R-:W-:Y:S01]  /*5730*/  SEL R59, R59, 0xffffffe0, !P0 ;  /* 0xffffffe03b3b7807 */ /* 0x000fe20004000000 */
[----:B------:R-:W-:-:S04]  /*5740*/  UIADD3 UR4, UPT, UPT, UR44, 0x200, URZ ;  /* 0x000002002c047890 */ /* 0x000fc8000fffe0ff */
[----:B------:R-:W4:Y:S01]  /*5750*/  LDS R0, [UR44+0x180] ;  /* 0x0001802cff007984 */ /* 0x000f220008000800 */
[----:B------:R-:W1:Y:S01]  /*5760*/  LDC.64 R40, c[0x0][0x8a8] ;  /* 0x00022a00ff287b82 */ /* 0x000e620000000a00 */
[----:B------:R-:W1:Y:S01]  /*5770*/  LDCU.64 UR62, c[0x0][0x348] ;  /* 0x00006900ff3e77ac */ /* 0x000e620008000a00 */
[----:B------:R-:W-:Y:S01]  /*5780*/  IMAD.U32 R53, RZ, RZ, UR4 ;  /* 0x00000004ff357e24 */ /* 0x000fe2000f8e00ff */
[----:B------:R-:W1:Y:S01]  /*5790*/  LDCU UR43, c[0x0][0xb0c] ;  /* 0x00016180ff2b77ac */ /* 0x000e620008000800 */
[----:B------:R-:W1:Y:S01]  /*57a0*/  LDCU UR39, c[0x0][0xb30] ;  /* 0x00016600ff2777ac */ /* 0x000e620008000800 */
[----:B------:R-:W1:Y:S01]  /*57b0*/  LDCU.64 UR56, c[0x0][0x888] ;  /* 0x00011100ff3877ac */ /* 0x000e620008000a00 */
[----:B------:R-:W1:Y:S01]  /*57c0*/  LDCU.64 UR40, c[0x0][0xb28] ;  /* 0x00016500ff2877ac */ /* 0x000e620008000a00 */
[----:B------:R-:W1:Y:S01]  /*57d0*/  LDCU.128 UR52, c[0x0][0xb10] ;  /* 0x00016200ff3477ac */ /* 0x000e620008000c00 */
[----:B------:R-:W1:Y:S01]  /*57e0*/  LDCU UR58, c[0x0][0x374] ;  /* 0x00006e80ff3a77ac */ /* 0x000e620008000800 */
[----:B------:R-:W-:Y:S01]  /*57f0*/  UMOV UR47, URZ ;  /* 0x000000ff002f7c82 */ /* 0x000fe20008000000 */
[----:B------:R-:W-:Y:S01]  /*5800*/  UMOV UR46, URZ ;  /* 0x000000ff002e7c82 */ /* 0x000fe20008000000 */
[----:B--234-:R-:W-:-:S07]  /*5810*/  IMAD.IADD R23, R0, 0x1, R23 ;  /* 0x0000000100177824 */ /* 0x01cfce00078e0217 */
.L_x_138:
[C---:B------:R-:W-:Y:S02]  /*5820*/  LEA R3, R55.reuse, UR44, 0x3 ;  /* 0x0000002c37037c11 */ /* 0x040fe4000f8e18ff */
[----:B------:R-:W-:Y:S02]  /*5830*/  SHF.L.U32 R0, R56, 0x1f, RZ ;  /* 0x0000001f38007819 */ /* 0x000fe400000006ff */
[----:B-1----:R-:W-:Y:S02]  /*5840*/  LEA R4, R55, UR44, 0x4 ;  /* 0x0000002c37047c11 */ /* 0x002fe4000f8e20ff */
[----:B--2---:R-:W2:Y:S02]  /*5850*/  SYNCS.PHASECHK.TRANS64.TRYWAIT P0, [R3+URZ+0xd0], R0 ;  /* 0x0000d000030075a7 */ /* 0x004ea400080011ff */
[----:B--2---:R-:W-:Y:S05]  /*5860*/  @!P0 BRA `(.L_x_95) ;  /* 0x0000003c00648947 */ /* 0x004fea0003800000 */
.L_x_194:
        /* <DEDUP_REMOVED lines=11> */
[----:B------:R-:W-:Y:S01]  /*5920*/  PLOP3.LUT P0, PT, PT, PT, UP1, 0x80, 0x8 ;  /* 0x000000000008781c */ /* 0x000fe20003f0f018 */
[----:B------:R-:W-:Y:S11]  /*5930*/  UP2UR UR61, UPR, URZ, 0x2 ;  /* 0x00000002ff3d7883 */ /* 0x000ff60008000000 */
[----:B------:R-:W-:Y:S01]  /*5940*/  @!UPT UIADD3 URZ, UPT, UPT, URZ, URZ, URZ ;  /* 0x000000fffffff290 */ /* 0x000fe2000fffe0ff */
        /* <DEDUP_REMOVED lines=13> */
[----:B------:R-:W3:Y:S01]  /*5a20*/  LDCU UR12, c[0x0][0xb20] ;  /* 0x00016400ff0c77ac */ /* 0x000ee20008000800 */
[----:B-1----:R-:W-:Y:S02]  /*5a30*/  UIMAD.WIDE.U32 UR4, UR58, UR55, URZ ;  /* 0x000000373a0472a5 */ /* 0x002fe4000f8e00ff */
[----:B------:R-:W-:Y:S02]  /*5a40*/  UIMAD.WIDE.U32 UR6, UR59, UR52, URZ ;  /* 0x000000343b0672a5 */ /* 0x000fe4000f8e00ff */
[----:B------:R-:W-:Y:S02]  /*5a50*/  UISETP.NE.AND UP0, UPT, UR54, 0x1, UPT ;  /* 0x000000013600788c */ /* 0x000fe4000bf05270 */
[----:B------:R-:W-:Y:S02]  /*5a60*/  UIMAD.WIDE.U32 UR8, UR37, UR55, URZ ;  /* 0x00000037250872a5 */ /* 0x000fe4000f8e00ff */
[----:B------:R-:W-:Y:S02]  /*5a70*/  UIMAD.WIDE.U32 UR10, UR38, UR52, URZ ;  /* 0x00000034260a72a5 */ /* 0x000fe4000f8e00ff */
[----:B------:R-:W-:Y:S02]  /*5a80*/  UISETP.NE.AND UP1, UPT, UR43, 0x1, UPT ;  /* 0x000000012b00788c */ /* 0x000fe4000bf25270 */
[----:B------:R-:W-:Y:S01]  /*5a90*/  UISETP.NE.AND UP2, UPT, UR42, 0x1, UPT ;  /* 0x000000012a00788c */ /* 0x000fe2000bf45270 */
[----:B------:R-:W-:Y:S02]  /*5aa0*/  UMOV UR4, UR5 ;  /* 0x0000000500047c82 */ /* 0x000fe40008000000 */
[----:B---3--:R-:W-:Y:S03]  /*5ab0*/  USHF.R.U32.HI UR5, URZ, UR12, UR4 ;  /* 0x0000000cff057299 */ /* 0x008fe60008011604 */
[----:B------:R-:W-:Y:S02]  /*5ac0*/  UMOV UR4, UR7 ;  /* 0x0000000700047c82 */ /* 0x000fe40008000000 */
[----:B------:R-:W-:Y:S02]  /*5ad0*/  USHF.R.U32.HI UR7, URZ, UR53, UR4 ;  /* 0x00000035ff077299 */ /* 0x000fe40008011604 */
[----:B------:R-:W-:Y:S02]  /*5ae0*/  USEL UR4, UR58, UR5, !UP0 ;  /* 0x000000053a047287 */ /* 0x000fe4000c000000 */
[----:B------:R-:W-:Y:S01]  /*5af0*/  USEL UR7, UR59, UR7, !UP1 ;  /* 0x000000073b077287 */ /* 0x000fe2000c800000 */
[----:B------:R-:W-:Y:S01]  /*5b00*/  UMOV UR5, UR9 ;  /* 0x0000000900057c82 */ /* 0x000fe20008000000 */
[----:B------:R-:W-:Y:S02]  /*5b10*/  UIMAD.WIDE.U32 UR8, UR4, UR40, URZ ;  /* 0x00000028040872a5 */ /* 0x000fe4000f8e00ff */
[----:B------:R-:W-:Y:S03]  /*5b20*/  USHF.R.U32.HI UR6, URZ, UR12, UR5 ;  /* 0x0000000cff067299 */ /* 0x000fe60008011605 */
[----:B------:R-:W-:Y:S01]  /*5b30*/  UMOV UR5, UR11 ;  /* 0x0000000b00057c82 */ /* 0x000fe20008000000 */
[----:B------:R-:W-:Y:S02]  /*5b40*/  UIMAD.WIDE.U32 UR10, UR7, UR40, URZ ;  /* 0x00000028070a72a5 */ /* 0x000fe4000f8e00ff */
[----:B------:R-:W-:Y:S02]  /*5b50*/  USHF.R.U32.HI UR12, URZ, UR53, UR5 ;  /* 0x00000035ff0c7299 */ /* 0x000fe40008011605 */
[----:B------:R-:W-:Y:S01]  /*5b60*/  USEL UR6, UR37, UR6, !UP0 ;  /* 0x0000000625067287 */ /* 0x000fe2000c000000 */
[----:B------:R-:W-:Y:S02]  /*5b70*/  UMOV UR5, UR9 ;  /* 0x0000000900057c82 */ /* 0x000fe40008000000 */
[----:B------:R-:W-:Y:S01]  /*5b80*/  UMOV UR10, UR11 ;  /* 0x0000000b000a7c82 */ /* 0x000fe20008000000 */
[----:B------:R-:W-:Y:S02]  /*5b90*/  @UP2 USHF.R.U32.HI UR4, URZ, UR41, UR5 ;  /* 0x00000029ff042299 */ /* 0x000fe40008011605 */
[----:B------:R-:W-:Y:S02]  /*5ba0*/  @UP2 USHF.R.U32.HI UR7, URZ, UR41, UR10 ;  /* 0x00000029ff072299 */ /* 0x000fe4000801160a */
[----:B------:R-:W-:Y:S02]  /*5bb0*/  UIMAD UR4, UR42, UR4, URZ ;  /* 0x000000042a0472a4 */ /* 0x000fe4000f8e02ff */
        /* <DEDUP_REMOVED lines=8> */
[----:B------:R-:W-:Y:S02]  /*5c40*/  USEL UR11, UR6, UR4, !UP2 ;  /* 0x00000004060b7287 */ /* 0x000fe4000d000000 */
[----:B------:R-:W-:Y:S02]  /*5c50*/  UIADD3 UR8, UPT, UPT, -UR5, URZ, URZ ;  /* 0x000000ff05087290 */ /* 0x000fe4000fffe1ff */
[----:B------:R-:W-:Y:S01]  /*5c60*/  UIADD3 UR10, UPT, UPT, -UR11, URZ, URZ ;  /* 0x000000ff0b0a7290 */ /* 0x000fe2000fffe1ff */
[----:B------:R-:W-:Y:S01]  /*5c70*/  @!UP0 UMOV UR4, UR9 ;  /* 0x0000000900048c82 */ /* 0x000fe20008000000 */
[----:B------:R-:W-:Y:S02]  /*5c80*/  UIADD3 UR9, UPT, UPT, -UR6, URZ, URZ ;  /* 0x000000ff06097290 */ /* 0x000fe4000fffe1ff */
[----:B------:R-:W-:Y:S02]  /*5c90*/  @!UP0 USHF.R.U32.HI UR4, URZ, UR41, UR4 ;  /* 0x00000029ff048299 */ /* 0x000fe40008011604 */
[----:B------:R-:W-:Y:S02]  /*5ca0*/  UIMAD UR10, UR42, UR10, UR6 ;  /* 0x0000000a2a0a72a4 */ /* 0x000fe4000f8e0206 */
[----:B------:R-:W-:Y:S04]  /*5cb0*/  @!UP0 USEL UR4, UR5, UR4, !UP2 ;  /* 0x0000000405048287 */ /* 0x000fe8000d000000 */
[----:B------:R-:W-:Y:S02]  /*5cc0*/  @!UP0 UIMAD UR10, UR7, UR10, UR4 ;  /* 0x0000000a070a82a4 */ /* 0x000fe4000f8e0204 */
[----:B------:R-:W-:Y:S02]  /*5cd0*/  @!UP0 UIADD3 UR11, UPT, UPT, UR11, -UR4, URZ ;  /* 0x800000040b0b8290 */ /* 0x000fe4000fffe0ff */
[----:B------:R-:W-:Y:S02]  /*5ce0*/  UIMAD UR7, UR43, UR8, UR38 ;  /* 0x000000082b0772a4 */ /* 0x000fe4000f8e0226 */
[----:B------:R-:W-:Y:S02]  /*5cf0*/  @!UP0 UIMAD UR6, UR11, UR42, UR5 ;  /* 0x0000002a0b0682a4 */ /* 0x000fe4000f8e0205 */
[----:B------:R-:W-:Y:S01]  /*5d00*/  UIMAD UR4, UR54, UR9, UR37 ;  /* 0x00000009360472a4 */ /* 0x000fe2000f8e0225 */
[----:B------:R-:W-:Y:S02]  /*5d10*/  @!UP0 UMOV UR5, UR10 ;  /* 0x0000000a00058c82 */ /* 0x000fe40008000000 */
[----:B------:R-:W-:Y:S02]  /*5d20*/  UIMAD UR38, UR5, UR43, UR7 ;  /* 0x0000002b052672a4 */ /* 0x000fe4000f8e0207 */
[----:B------:R-:W-:Y:S11]  /*5d30*/  UIMAD UR37, UR6, UR54, UR4 ;  /* 0x00000036062572a4 */ /* 0x000ff6000f8e0204 */
[----:B------:R-:W-:Y:S01]  /*5d40*/  @!UPT UIADD3 URZ, UPT, UPT, URZ, URZ, URZ ;  /* 0x000000fffffff290 */ /* 0x000fe2000fffe0ff */
.L_x_96:
[----:B-1----:R-:W-:Y:S01]  /*5d50*/  UISETP.NE.AND UP0, UPT, UR39, 0x1, UPT ;  /* 0x000000012700788c */ /* 0x002fe2000bf05270 */
[----:B------:R-:W-:Y:S01]  /*5d60*/  LOP3.LUT P0, RZ, R53, 0x1b0, RZ, 0xc0, !PT ;  /* 0x000001b035ff7812 */ /* 0x000fe2000780c0ff */
[----:B------:R-:W-:Y:S01]  /*5d70*/  USHF.L.U32 UR50, UR16, 0x6, URZ ;  /* 0x0000000610327899 */ /* 0x000fe200080006ff */
[----:B------:R-:W-:Y:S01]  /*5d80*/  BSSY.RECONVERGENT B6, `(.L_x_97) ;  /* 0x0000034000067945 */ /* 0x000fe20003800200 */
[----:B------:R-:W-:Y:S01]  /*5d90*/  USHF.L.U32 UR49, UR20, 0x7, URZ ;  /* 0x0000000714317899 */ /* 0x000fe200080006ff */
[----:B------:R-:W-:Y:S06]  /*5da0*/  IADD3 R55, PT, PT, R55, 0x1, RZ ;  /* 0x0000000137377810 */ /* 0x000fec0007ffe0ff */
[----:B------:R-:W1:Y:S01]  /*5db0*/  @!UP0 LDCU.128 UR12, c[0x0][0xb10] ;  /* 0x00016200ff0c87ac */ /* 0x000e620008000c00 */
[----:B------:R-:W3:Y:S01]  /*5dc0*/  @!UP0 LDCU UR5, c[0x0][0xb0c] ;  /* 0x00016180ff0587ac */ /* 0x000ee20008000800 */
[----:B------:R-:W4:Y:S01]  /*5dd0*/  @!UP0 LDCU UR10, c[0x0][0xb20] ;  /* 0x00016400ff0a87ac */ /* 0x000f220008000800 */
[----:B-1----:R-:W-:Y:S02]  /*5de0*/  UIMAD.WIDE.U32 UR8, UR38, UR12, URZ ;  /* 0x0000000c260872a5 */ /* 0x002fe4000f8e00ff */
[----:B------:R-:W-:Y:S02]  /*5df0*/  UIMAD.WIDE.U32 UR6, UR37, UR15, URZ ;  /* 0x0000000f250672a5 */ /* 0x000fe4000f8e00ff */
[----:B------:R-:W-:Y:S03]  /*5e00*/  @!UP0 UISETP.NE.AND UP1, UPT, UR14, 0x1, UPT ;  /* 0x000000010e00888c */ /* 0x000fe6000bf25270 */
[----:B------:R-:W-:Y:S01]  /*5e10*/  @!UP0 UMOV UR4, UR9 ;  /* 0x0000000900048c82 */ /* 0x000fe20008000000 */
[----:B---3--:R-:W-:Y:S02]  /*5e20*/  @!UP0 UISETP.NE.AND UP2, UPT, UR5, 0x1, UPT ;  /* 0x000000010500888c */ /* 0x008fe4000bf45270 */
[----:B------:R-:W-:Y:S01]  /*5e30*/  @!UP0 USHF.R.U32.HI UR4, URZ, UR13, UR4 ;  /* 0x0000000dff048299 */ /* 0x000fe20008011604 */
[----:B------:R-:W-:Y:S02]  /*5e40*/  @!UP0 UMOV UR6, UR7 ;  /* 0x0000000700068c82 */ /* 0x000fe40008000000 */
[----:B----4-:R-:W-:Y:S02]  /*5e50*/  @!UP0 USHF.R.U32.HI UR6, URZ, UR10, UR6 ;  /* 0x0000000aff068299 */ /* 0x010fe40008011606 */
[----:B------:R-:W-:Y:S02]  /*5e60*/  @!UP0 USEL UR7, UR38, UR4, !UP2 ;  /* 0x0000000426078287 */ /* 0x000fe4000d000000 */
[----:B------:R-:W-:Y:S04]  /*5e70*/  @!UP0 USEL UR6, UR37, UR6, !UP1 ;  /* 0x0000000625068287 */ /* 0x000fe8000c800000 */
[----:B------:R-:W-:Y:S02]  /*5e80*/  @!UP0 UIADD3 UR4, UPT, UPT, -UR7, UR6, URZ ;  /* 0x0000000607048290 */ /* 0x000fe4000fffe1ff */
[----:B------:R-:W-:Y:S02]  /*5e90*/  @!UP0 UIADD3 UR6, UPT, UPT, UR7, -UR6, URZ ;  /* 0x8000000607068290 */ /* 0x000fe4000fffe0ff */
[----:B------:R-:W-:Y:S02]  /*5ea0*/  @!UP0 UIMAD UR38, UR4, UR5, UR38 ;  /* 0x00000005042682a4 */ /* 0x000fe4000f8e0226 */
[----:B------:R-:W-:Y:S01]  /*5eb0*/  @!UP0 UIMAD UR37, UR6, UR14, UR37 ;  /* 0x0000000e062582a4 */ /* 0x000fe2000f8e0225 */
[----:B------:R-:W-:Y:S11]  /*5ec0*/  @!P0 BRA `(.L_x_98) ;  /* 0x00000000007c8947 */ /* 0x000ff60003800000 */
[----:B------:R-:W1:Y:S01]  /*5ed0*/  LDCU.64 UR8, c[0x4][0x80] ;  /* 0x01001000ff0877ac */ /* 0x000e620008000a00 */
[----:B------:R-:W-:Y:S01]  /*5ee0*/  MOV R2, 0x0 ;  /* 0x0000000000027802 */ /* 0x000fe20000000f00 */
[----:B------:R-:W-:Y:S02]  /*5ef0*/  HFMA2 R12, -RZ, RZ, 0, 5.9604644775390625e-08 ;  /* 0x00000001ff0c7431 */ /* 0x000fe400000001ff */
[----:B------:R-:W-:Y:S01]  /*5f00*/  IMAD.MOV.U32 R8, RZ, RZ, 0x70 ;  /* 0x00000070ff087424 */ /* 0x000fe200078e00ff */
[----:B------:R3:W4:Y:S01]  /*5f10*/  LDC.64 R14, c[0x4][R2] ;  /* 0x01000000020e7b82 */ /* 0x0007220000000a00 */
[----:B------:R-:W2:Y:S01]  /*5f20*/  LDCU.64 UR6, c[0x4][0x88] ;  /* 0x01001100ff0677ac */ /* 0x000ea20008000a00 */
[----:B------:R-:W-:Y:S01]  /*5f30*/  IMAD.MOV.U32 R13, RZ, RZ, RZ ;  /* 0x000000ffff0d7224 */ /* 0x000fe200078e00ff */
[----:B------:R-:W2:Y:S01]  /*5f40*/  LDCU.64 UR4, c[0x4][0x8] ;  /* 0x01000100ff0477ac */ /* 0x000ea20008000a00 */
[----:B-1----:R-:W-:Y:S01]  /*5f50*/  MOV R5, UR9 ;  /* 0x0000000900057c02 */ /* 0x002fe20008000f00 */
[----:B------:R-:W-:Y:S01]  /*5f60*/  IMAD.U32 R4, RZ, RZ, UR8 ;  /* 0x00000008ff047e24 */ /* 0x000fe2000f8e00ff */
[----:B--2---:R-:W-:Y:S01]  /*5f70*/  MOV R7, UR7 ;  /* 0x0000000700077c02 */ /* 0x004fe20008000f00 */
[----:B------:R-:W-:Y:S01]  /*5f80*/  IMAD.U32 R6, RZ, RZ, UR6 ;  /* 0x00000006ff067e24 */ /* 0x000fe2000f8e00ff */
[----:B------:R-:W-:Y:S01]  /*5f90*/  MOV R11, UR5 ;  /* 0x00000005000b7c02 */ /* 0x000fe20008000f00 */
[----:B------:R-:W-:Y:S02]  /*5fa0*/  IMAD.U32 R10, RZ, RZ, UR4 ;  /* 0x00000004ff0a7e24 */ /* 0x000fe4000f8e00ff */
[----:B------:R-:W-:Y:S07]  /*5fb0*/  LEPC R20, `(.L_x_99) ;  /* 0x000000001014794e */ /* 0x000fee0000000000 */
[----:B---345:R-:W-:Y:S05]  /*5fc0*/  CALL.ABS.NOINC R14 ;  /* 0x000000000e007343 */ /* 0x038fea0003c00000 */
.L_x_99:
[----:B------:R-:W1:Y:S01]  /*5fd0*/  LDCU.64 UR8, c[0x4][0x80] ;  /* 0x01001000ff0877ac */ /* 0x000e620008000a00 */
[----:B------:R-:W2:Y:S01]  /*5fe0*/  LDC.64 R2, c[0x4][R2] ;  /* 0x0100000002027b82 */ /* 0x000ea20000000a00 */
[----:B------:R-:W-:Y:S02]  /*5ff0*/  HFMA2 R12, -RZ, RZ, 0, 5.9604644775390625e-08 ;  /* 0x00000001ff0c7431 */ /* 0x000fe400000001ff */
[----:B------:R-:W-:Y:S02]  /*6000*/  IMAD.MOV.U32 R8, RZ, RZ, 0x70 ;  /* 0x00000070ff087424 */ /* 0x000fe400078e00ff */
[----:B------:R-:W-:Y:S01]  /*6010*/  IMAD.MOV.U32 R13, RZ, RZ, RZ ;  /* 0x000000ffff0d7224 */ /* 0x000fe200078e00ff */
[----:B------:R-:W3:Y:S01]  /*6020*/  LDCU.64 UR6, c[0x4][0x88] ;  /* 0x01001100ff0677ac */ /* 0x000ee20008000a00 */
[----:B------:R-:W4:Y:S01]  /*6030*/  LDCU.64 UR4, c[0x4][0x8] ;  /* 0x01000100ff0477ac */ /* 0x000f220008000a00 */
[----:B-1----:R-:W-:Y:S02]  /*6040*/  MOV R4, UR8 ;  /* 0x0000000800047c02 */ /* 0x002fe40008000f00 */
[----:B------:R-:W-:Y:S02]  /*6050*/  MOV R5, UR9 ;  /* 0x0000000900057c02 */ /* 0x000fe40008000f00 */
[----:B---3--:R-:W-:Y:S01]  /*6060*/  MOV R7, UR7 ;  /* 0x0000000700077c02 */ /* 0x008fe20008000f00 */
[----:B------:R-:W-:Y:S01]  /*6070*/  IMAD.U32 R6, RZ, RZ, UR6 ;  /* 0x00000006ff067e24 */ /* 0x000fe2000f8e00ff */
[----:B----4-:R-:W-:Y:S01]  /*6080*/  MOV R11, UR5 ;  /* 0x00000005000b7c02 */ /* 0x010fe20008000f00 */
[----:B------:R-:W-:Y:S02]  /*6090*/  IMAD.U32 R10, RZ, RZ, UR4 ;  /* 0x00000004ff0a7e24 */ /* 0x000fe4000f8e00ff */
[----:B------:R-:W-:Y:S07]  /*60a0*/  LEPC R20, `(.L_x_98) ;  /* 0x000000001014794e */ /* 0x000fee0000000000 */
[----:B--2---:R-:W-:Y:S05]  /*60b0*/  CALL.ABS.NOINC R2 ;  /* 0x0000000002007343 */ /* 0x004fea0003c00000 */
.L_x_98:
[----:B------:R-:W-:Y:S05]  /*60c0*/  BSYNC.RECONVERGENT B6 ;  /* 0x0000000000067941 */ /* 0x000fea0003800200 */
.L_x_97:
[----:B------:R-:W-:Y:S02]  /*60d0*/  ISETP.NE.U32.AND P0, PT, RZ, UR56, PT ;  /* 0x00000038ff007c0c */ /* 0x000fe4000bf05070 */
[C---:B------:R-:W-:Y:S02]  /*60e0*/  ISETP.NE.U32.AND P1, PT, R46.reuse, RZ, PT ;  /* 0x000000ff2e00720c */ /* 0x040fe40003f25070 */
[----:B------:R-:W-:Y:S02]  /*60f0*/  ISETP.NE.U32.AND P4, PT, R46, RZ, PT ;  /* 0x000000ff2e00720c */ /* 0x000fe40003f85070 */
[----:B------:R-:W-:Y:S02]  /*6100*/  ISETP.NE.AND.EX P0, PT, RZ, UR57, PT, P0 ;  /* 0x00000039ff007c0c */ /* 0x000fe4000bf05300 */
[C---:B------:R-:W-:Y:S02]  /*6110*/  ISETP.NE.AND.EX P1, PT, R47.reuse, RZ, PT, P1 ;  /* 0x000000ff2f00720c */ /* 0x040fe40003f25310 */
[----:B------:R-:W-:Y:S02]  /*6120*/  ISETP.NE.AND.EX P4, PT, R47, RZ, P0, P4 ;  /* 0x000000ff2f00720c */ /* 0x000fe40000785340 */
[----:B------:R-:W-:Y:S02]  /*6130*/  ISETP.NE.U32.AND P5, PT, R42, RZ, PT ;  /* 0x000000ff2a00720c */ /* 0x000fe40003fa5070 */
[----:B------:R-:W-:Y:S02]  /*6140*/  ISETP.NE.U32.AND P3, PT, RZ, UR56, PT ;  /* 0x00000038ff007c0c */ /* 0x000fe4000bf65070 */
[----:B------:R-:W-:Y:S02]  /*6150*/  PLOP3.LUT P2, PT, PT, PT, PT, 0x8, 0x80 ;  /* 0x000000000080781c */ /* 0x000fe40003f4e170 */
[----:B------:R-:W-:Y:S02]  /*6160*/  ISETP.NE.AND.EX P5, PT, R43, RZ, PT, P5 ;  /* 0x000000ff2b00720c */ /* 0x000fe40003fa5350 */
[----:B------:R-:W-:Y:S03]  /*6170*/  ISETP.NE.AND.EX P3, PT, RZ, UR57, PT, P3 ;  /* 0x00000039ff007c0c */ /* 0x000fe6000bf65330 */
[----:B------:R-:W-:Y:S01]  /*6180*/  @!P4 PLOP3.LUT P2, PT, P1, PT, PT, 0x80, 0x8 ;  /* 0x000000000008c81c */ /* 0x000fe20000f4f070 */
[----:B------:R-:W-:Y:S01]  /*6190*/  @!UPT UIADD3 URZ, UPT, UPT, URZ, URZ, URZ ;  /* 0x000000fffffff290 */ /* 0x000fe2000fffe0ff */
[----:B------:R-:W-:Y:S11]  /*61a0*/  @!P1 BRA `(.L_x_100) ;  /* 0x0000000000309947 */ /* 0x000ff60003800000 */
[----:B------:R-:W-:Y:S01]  /*61b0*/  ISETP.NE.U32.AND P0, PT, R44, RZ, PT ;  /* 0x000000ff2c00720c */ /* 0x000fe20003f05070 */
[----:B------:R-:W1:Y:S01]  /*61c0*/  LDCU.64 UR4, c[0x0][0x358] ;  /* 0x00006b00ff0477ac */ /* 0x000e620008000a00 */
[----:B------:R-:W-:Y:S02]  /*61d0*/  IMAD.MOV.U32 R49, RZ, RZ, 0x1 ;  /* 0x00000001ff317424 */ /* 0x000fe400078e00ff */
[----:B------:R-:W-:Y:S11]  /*61e0*/  ISETP.NE.AND.EX P0, PT, R45, RZ, PT, P0 ;  /* 0x000000ff2d00720c */ /* 0x000ff60003f05300 */
[----:B------:R-:W-:Y:S02]  /*61f0*/  @!UPT UIADD3 URZ, UPT, UPT, URZ, URZ, URZ ;  /* 0x000000fffffff290 */ /* 0x000fe4000fffe0ff */
[----:B------:R-:W3:Y:S01]  /*6200*/  @P0 LDC.64 R2, c[0x0][0x888] ;  /* 0x00022200ff020b82 */ /* 0x000ee20000000a00 */
[----:B--2---:R-:W-:Y:S04]  /*6210*/  @P0 IMAD R0, R46, UR36, RZ ;  /* 0x000000242e000c24 */ /* 0x004fe8000f8e02ff */
[----:B---3--:R-:W-:Y:S04]  /*6220*/  @P0 IMAD.WIDE R2, R0, 0x4, R2 ;  /* 0x0000000400020825 */ /* 0x008fe800078e0202 */
[----:B------:R-:W-:Y:S01]  /*6230*/  HFMA2 R0, -RZ, RZ, 0, 5.9604644775390625e-08 ;  /* 0x00000001ff007431 */ /* 0x000fe200000001ff */
[----:B-1---5:R1:W5:Y:S04]  /*6240*/  @P0 LDG.E R27, desc[UR4][R2.64] ;  /* 0x00000004021b0981 */ /* 0x022368000c1e1900 */
[----:B------:R-:W-:Y:S01]  /*6250*/  @!P0 PRMT R49, R0, 0x7610, R49 ;  /* 0x0000761000318816 */ /* 0x000fe20000000031 */
[----:B-1----:R-:W3:Y:S06]  /*6260*/  @!P0 LDC R27, c[0x0][0x880] ;  /* 0x00022000ff1b8b82 */ /* 0x002eec0000000800 */
.L_x_100:
[----:B------:R-:W-:Y:S05]  /*6270*/  @!P5 BRA `(.L_x_101) ;  /* 0x000000000024d947 */ /* 0x000fea0003800000 */
[----:B------:R-:W-:Y:S01]  /*6280*/  ISETP.NE.U32.AND P0, PT, R40, RZ, PT ;  /* 0x000000ff2800720c */ /* 0x000fe20003f05070 */
[----:B------:R-:W1:Y:S03]  /*6290*/  LDCU.64 UR4, c[0x0][0x358] ;  /* 0x00006b00ff0477ac */ /* 0x000e660008000a00 */
[----:B------:R-:W-:Y:S11]  /*62a0*/  ISETP.NE.AND.EX P0, PT, R41, RZ, PT, P0 ;  /* 0x000000ff2900720c */ /* 0x000ff60003f05300 */
[----:B------:R-:W-:Y:S02]  /*62b0*/  @!UPT UIADD3 URZ, UPT, UPT, URZ, URZ, URZ ;  /* 0x000000fffffff290 */ /* 0x000fe4000fffe0ff */
[----:B------:R-:W4:Y:S01]  /*62c0*/  @P0 LDC.64 R2, c[0x0][0x8a8] ;  /* 0x00022a00ff020b82 */ /* 0x000f220000000a00 */
[----:B--2---:R-:W-:Y:S04]  /*62d0*/  @P0 IMAD R0, R42, UR36, RZ ;  /* 0x000000242a000c24 */ /* 0x004fe8000f8e02ff */
[----:B----4-:R-:W-:Y:S05]  /*62e0*/  @P0 IMAD.WIDE R2, R0, 0x4, R2 ;  /* 0x0000000400020825 */ /* 0x010fea00078e0202 */
[----:B-1---5:R1:W5:Y:S02]  /*62f0*/  @P0 LDG.E R24, desc[UR4][R2.64] ;  /* 0x0000000402180981 */ /* 0x022364000c1e1900 */
[----:B-1----:R-:W4:Y:S02]  /*6300*/  @!P0 LDC R24, c[0x0][0x8a0] ;  /* 0x00022800ff188b82 */ /* 0x002f240000000800 */
.L_x_101:
[----:B---3-5:R-:W-:Y:S01]  /*6310*/  FSETP.NEU.AND P0, PT, R27, RZ, PT ;  /* 0x000000ff1b00720b */ /* 0x028fe20003f0d000 */
[----:B------:R-:W-:Y:S01]  /*6320*/  IMAD.SHL.U32 R65, R48, 0x2, RZ ;  /* 0x0000000230417824 */ /* 0x000fe200078e00ff */
[----:B------:R-:W-:Y:S01]  /*6330*/  SEL R4, RZ, 0xffffffff, P3 ;  /* 0xffffffffff047807 */ /* 0x000fe20001800000 */
[----:B------:R-:W-:Y:S01]  /*6340*/  BSSY B1, `(.L_x_102) ;  /* 0x0000035000017945 */ /* 0x000fe20003800000 */
[----:B------:R-:W-:Y:S01]  /*6350*/  @!P4 LOP3.LUT P3, RZ, R49, 0xff, RZ, 0xc0, !PT ;  /* 0x000000ff31ffc812 */ /* 0x000fe2000786c0ff */
[----:B------:R-:W-:Y:S01]  /*6360*/  VIADD R63, R65, UR44 ;  /* 0x0000002c413f7c36 */ /* 0x000fe20008000000 */
[----:B--2---:R-:W-:Y:S01]  /*6370*/  @!P4 SEL R0, RZ, 0xffffffff, P0 ;  /* 0xffffffffff00c807 */ /* 0x004fe20000000000 */
[----:B------:R-:W-:Y:S01]  /*6380*/  IMAD.MOV.U32 R66, RZ, RZ, 0x1 ;  /* 0x00000001ff427424 */ /* 0x000fe200078e00ff */
[----:B------:R-:W-:Y:S01]  /*6390*/  LOP3.LUT R58, R58, 0x1, RZ, 0x3c, !PT ;  /* 0x000000013a3a7812 */ /* 0x000fe200078e3cff */
[----:B------:R-:W-:Y:S01]  /*63a0*/  IMAD.MOV.U32 R64, RZ, RZ, RZ ;  /* 0x000000ffff407224 */ /* 0x000fe200078e00ff */
[----:B------:R-:W-:Y:S02]  /*63b0*/  @P2 SEL R0, R4, R0, !P3 ;  /* 0x0000000004002207 */ /* 0x000fe40005800000 */
[----:B------:R-:W-:Y:S02]  /*63c0*/  CS2R R38, SRZ ;  /* 0x0000000000267805 */ /* 0x000fe4000001ff00 */
[----:B------:R-:W-:Y:S02]  /*63d0*/  LEA R26, R22, UR44, 0x3 ;  /* 0x0000002c161a7c11 */ /* 0x000fe4000f8e18ff */
[----:B------:R-:W-:Y:S02]  /*63e0*/  CS2R R36, SRZ ;  /* 0x0000000000247805 */ /* 0x000fe4000001ff00 */
[----:B------:R-:W-:Y:S02]  /*63f0*/  @!P4 LOP3.LUT R0, R0, 0x1, RZ, 0xc0, !PT ;  /* 0x000000010000c812 */ /* 0x000fe400078ec0ff */
[----:B------:R-:W-:Y:S02]  /*6400*/  CS2R R30, SRZ ;  /* 0x00000000001e7805 */ /* 0x000fe4000001ff00 */
[----:B------:R-:W-:Y:S02]  /*6410*/  SHF.L.U32 R2, R57, 0x1f, RZ ;  /* 0x0000001f39027819 */ /* 0x000fe400000006ff */
[----:B------:R-:W-:Y:S02]  /*6420*/  CS2R R28, SRZ ;  /* 0x00000000001c7805 */ /* 0x000fe4000001ff00 */
[----:B------:R-:W-:Y:S01]  /*6430*/  ISETP.NE.U32.OR P5, PT, R0, 0x1, P4 ;  /* 0x000000010000780c */ /* 0x000fe200027a5470 */
[----:B------:R-:W-:Y:S01]  /*6440*/  IMAD.IADD R62, R59, 0x1, R63 ;  /* 0x000000013b3e7824 */ /* 0x000fe200078e023f */
[----:B------:R-:W-:Y:S02]  /*6450*/  LEA.HI R25, R22, R22, RZ, 0x1 ;  /* 0x0000001616197211 */ /* 0x000fe400078f08ff */
[----:B------:R-:W-:Y:S02]  /*6460*/  LOP3.LUT P4, R54, R49, 0xff, RZ, 0xc0, !PT ;  /* 0x000000ff31367812 */ /* 0x000fe4000788c0ff */
[----:B------:R-:W-:Y:S02]  /*6470*/  SEL R3, RZ, 0xffffffff, P0 ;  /* 0xffffffffff037807 */ /* 0x000fe40000000000 */
[----:B------:R-:W-:Y:S02]  /*6480*/  P2R R61, PR, RZ, 0x20 ;  /* 0x00000020ff3d7803 */ /* 0x000fe40000000000 */
[----:B------:R-:W-:Y:S03]  /*6490*/  @P1 SEL R3, R4, R3, !P4 ;  /* 0x0000000304031207 */ /* 0x000fe60006000000 */
[----:B------:R-:W-:Y:S02]  /*64a0*/  @P5 SHF.L.U32 R0, R58, 0x1f, RZ ;  /* 0x0000001f3a005819 */ /* 0x000fe400000006ff */
[----:B------:R-:W-:Y:S02]  /*64b0*/  LOP3.LUT R3, R3, 0x1, RZ, 0xc0, !PT ;  /* 0x0000000103037812 */ /* 0x000fe400078ec0ff */
[----:B------:R1:W2:Y:S02]  /*64c0*/  @P5 SYNCS.PHASECHK.TRANS64.TRYWAIT P3, [UR44+0x80], R0 ;  /* 0x00008000ff0055a7 */ /* 0x0002a4000806112c */
[----:B------:R-:W-:Y:S04]  /*64d0*/  ISETP.NE.U32.AND P0, PT, R3, 0x1, PT ;  /* 0x000000010300780c */ /* 0x000fe80003f05070 */
[----:B------:R-:W-:Y:S01]  /*64e0*/  P2R R67, PR, RZ, 0x1 ;  /* 0x00000001ff437803 */ /* 0x000fe20000000000 */
[----:B------:R3:W3:Y:S01]  /*64f0*/  SYNCS.PHASECHK.TRANS64.TRYWAIT P2, [R26+URZ+0xf0], R2 ;  /* 0x0000f0021a0075a7 */ /* 0x0006e200080411ff */
[C---:B-1----:R-:W-:Y:S01]  /*6500*/  IMAD.SHL.U32 R0, R25.reuse, 0x40, RZ ;  /* 0x0000004019007824 */ /* 0x042fe200078e00ff */
[----:B------:R-:W-:Y:S04]  /*6510*/  LOP3.LUT R25, R25, 0xffe, RZ, 0xc0, !PT ;  /* 0x00000ffe19197812 */ /* 0x000fe800078ec0ff */
[----:B------:R-:W-:Y:S01]  /*6520*/  LOP3.LUT R0, R0, 0xffffff80, RZ, 0xc0, !PT ;  /* 0xffffff8000007812 */ /* 0x000fe200078ec0ff */
[----:B------:R-:W-:Y:S04]  /*6530*/  IMAD.IADD R25, R22, 0x1, -R25 ;  /* 0x0000000116197824 */ /* 0x000fe800078e0a19 */
[----:B------:R-:W-:Y:S04]  /*6540*/  IMAD.IADD R0, R23, 0x1, R0 ;  /* 0x0000000117007824 */ /* 0x000fe800078e0200 */
[----:B------:R-:W-:Y:S01]  /*6550*/  IMAD R25, R25, 0x100000, R0 ;  /* 0x0010000019197824 */ /* 0x000fe200078e0200 */
[----:B--2---:R-:W-:Y:S01]  /*6560*/  @P5 SEL R66, RZ, 0x1, !P3 ;  /* 0x00000001ff425807 */ /* 0x004fe20005800000 */
[----:B------:R-:W-:Y:S06]  /*6570*/  @!P5 BRA `(.L_x_103) ;  /* 0x000000000044d947 */ /* 0x000fec0003800000 */
[----:B------:R-:W-:Y:S01]  /*6580*/  IMAD.MOV.U32 R38, RZ, RZ, RZ ;  /* 0x000000ffff267224 */ /* 0x000fe200078e00ff */
[----:B------:R-:W-:Y:S01]  /*6590*/  ISETP.NE.AND P0, PT, R66, RZ, PT ;  /* 0x000000ff4200720c */ /* 0x000fe20003f05270 */
[----:B------:R-:W-:Y:S01]  /*65a0*/  BSSY B0, `(.L_x_104) ;  /* 0x0000008000007945 */ /* 0x000fe20003800000 */
[----:B------:R-:W-:Y:S02]  /*65b0*/  CS2R R30, SRZ ;  /* 0x00000000001e7805 */ /* 0x000fe4000001ff00 */
[----:B------:R-:W-:Y:S02]  /*65c0*/  CS2R R28, SRZ ;  /* 0x00000000001c7805 */ /* 0x000fe4000001ff00 */
[----:B------:R-:W-:Y:S07]  /*65d0*/  CS2R R36, SRZ ;  /* 0x0000000000247805 */ /* 0x000fee000001ff00 */
[----:B------:R-:W-:Y:S05]  /*65e0*/  @P0 BRA `(.L_x_105) ;  /* 0x00000000000c0947 */ /* 0x000fea0003800000 */
[----:B------:R-:W-:Y:S04]  /*65f0*/  SHF.L.U32 R3, R58, 0x1f, RZ ;  /* 0x0000001f3a037819 */ /* 0x000fe800000006ff */
[----:B------:R-:W1:Y:S02]  /*6600*/  SYNCS.PHASECHK.TRANS64.TRYWAIT P0, [UR44+0x80], R3 ;  /* 0x00008003ff0075a7 */ /* 0x000e64000800112c */
[----:B-1----:R-:W-:Y:S05]  /*6610*/  @!P0 BRA `(.L_x_106) ;  /* 0x00000030000c8947 */ /* 0x002fea0003800000 */
.L_x_105:
[----:B------:R-:W-:Y:S05]  /*6620*/  BSYNC B0 ;  /* 0x0000000000007941 */ /* 0x000fea0003800000 */
.L_x_104:
[----:B------:R-:W-:Y:S01]  /*6630*/  ISETP.NE.AND P0, PT, R67, RZ, PT ;  /* 0x000000ff4300720c */ /* 0x000fe20003f05270 */
[----:B------:R-:W-:Y:S11]  /*6640*/  HFMA2 R64, -RZ, RZ, 0, 5.9604644775390625e-08 ;  /* 0x00000001ff407431 */ /* 0x000ff600000001ff */
[----:B------:R-:W-:Y:S01]  /*6650*/  @!UPT UIADD3 URZ, UPT, UPT, URZ, URZ, URZ ;  /* 0x000000fffffff290 */ /* 0x000fe2000fffe0ff */
[----:B------:R-:W-:Y:S05]  /*6660*/  @P0 WARPSYNC.ALL ;  /* 0x0000000000000948 */ /* 0x000fea0003800000 */
[----:B------:R2:W1:Y:S04]  /*6670*/  @P0 LDSM.16.M88.4 R28, [R65+UR44+0x200] ;  /* 0x0002002c411c083b */ /* 0x0004680008000200 */
[----:B------:R2:W1:Y:S02]  /*6680*/  @P0 LDSM.16.M88.4 R36, [R62+0x200] ;  /* 0x000200003e24083b */ /* 0x0004640000000200 */
.L_x_103:
[----:B------:R-:W-:Y:S05]  /*6690*/  BSYNC B1 ;  /* 0x0000000000017941 */ /* 0x000fea0003800000 */
.L_x_102:
[----:B-1----:R-:W-:Y:S04]  /*66a0*/  SHF.R.U32.HI R0, RZ, 0x15, R25 ;  /* 0x00000015ff007819 */ /* 0x002fe80000011619 */
[----:B------:R-:W-:Y:S01]  /*66b0*/  LOP3.LUT P0, RZ, R0, 0x3, R50, 0x48, !PT ;  /* 0x0000000300ff7812 */ /* 0x000fe20007804832 */
[----:B------:R-:W-:Y:S01]  /*66c0*/  @!UPT UIADD3 URZ, UPT, UPT, URZ, URZ, URZ ;  /* 0x000000fffffff290 */ /* 0x000fe2000fffe0ff */
[----:B---3--:R-:W-:Y:S11]  /*66d0*/  @P2 BRA `(.L_x_107) ;  /* 0x0000000000082947 */ /* 0x008ff60003800000 */
[----:B------:R-:W1:Y:S02]  /*66e0*/  SYNCS.PHASECHK.TRANS64.TRYWAIT P1, [R26+URZ+0xf0], R2 ;  /* 0x0000f0021a0075a7 */ /* 0x000e6400080211ff */
[----:B-1----:R-:W-:Y:S05]  /*66f0*/  @!P1 BRA `(.L_x_108) ;  /* 0x0000002c00ec9947 */ /* 0x002fea0003800000 */
.L_x_107:
[----:B------:R-:W-:Y:S05]  /*6700*/  @!P0 BRA `(.L_x_109) ;  /* 0x0000000000408947 */ /* 0x000fea0003800000 */
[----:B------:R-:W3:Y:S01]  /*6710*/  LDCU.64 UR8, c[0x4][0x70] ;  /* 0x01000e00ff0877ac */ /* 0x000ee20008000a00 */
[----:B------:R-:W-:Y:S01]  /*6720*/  MOV R3, 0x0 ;  /* 0x0000000000037802 */ /* 0x000fe20000000f00 */
[----:B------:R-:W-:Y:S02]  /*6730*/  HFMA2 R12, -RZ, RZ, 0, 5.9604644775390625e-08 ;  /* 0x00000001ff0c7431 */ /* 0x000fe400000001ff */
[----:B------:R-:W-:Y:S02]  /*6740*/  IMAD.MOV.U32 R8, RZ, RZ, 0x192 ;  /* 0x00000192ff087424 */ /* 0x000fe400078e00ff */
[----:B------:R-:W-:Y:S01]  /*6750*/  IMAD.MOV.U32 R13, RZ, RZ, RZ ;  /* 0x000000ffff0d7224 */ /* 0x000fe200078e00ff */
[----:B------:R-:W5:Y:S01]  /*6760*/  LDCU.64 UR6, c[0x4][0x78] ;  /* 0x01000f00ff0677ac */ /* 0x000f620008000a00 */
[----:B-1----:R-:W1:Y:S01]  /*6770*/  LDC.64 R2, c[0x4][R3] ;  /* 0x0100000003027b82 */ /* 0x002e620000000a00 */
[----:B------:R-:W2:Y:S01]  /*6780*/  LDCU.64 UR4, c[0x4][0x10] ;  /* 0x01000200ff0477ac */ /* 0x000ea20008000a00 */
[----:B---3--:R-:W-:Y:S01]  /*6790*/  MOV R5, UR9 ;  /* 0x0000000900057c02 */ /* 0x008fe20008000f00 */
[----:B------:R-:W-:Y:S01]  /*67a0*/  IMAD.U32 R4, RZ, RZ, UR8 ;  /* 0x00000008ff047e24 */ /* 0x000fe2000f8e00ff */
[----:B-----5:R-:W-:Y:S01]  /*67b0*/  MOV R7, UR7 ;  /* 0x0000000700077c02 */ /* 0x020fe20008000f00 */
[----:B------:R-:W-:Y:S01]  /*67c0*/  IMAD.U32 R6, RZ, RZ, UR6 ;  /* 0x00000006ff067e24 */ /* 0x000fe2000f8e00ff */
[----:B--2---:R-:W-:Y:S01]  /*67d0*/  MOV R11, UR5 ;  /* 0x00000005000b7c02 */ /* 0x004fe20008000f00 */
[----:B------:R-:W-:Y:S02]  /*67e0*/  IMAD.U32 R10, RZ, RZ, UR4 ;  /* 0x00000004ff0a7e24 */ /* 0x000fe4000f8e00ff */
[----:B------:R-:W-:Y:S07]  /*67f0*/  LEPC R20, `(.L_x_109) ;  /* 0x000000001014794e */ /* 0x000fee0000000000 */
[----:B-1--4-:R-:W-:Y:S05]  /*6800*/  CALL.ABS.NOINC R2 ;  /* 0x0000000002007343 */ /* 0x012fea0003c00000 */
.L_x_109:
[----:B------:R-:W-:Y:S05]  /*6810*/  WARPSYNC.ALL ;  /* 0x0000000000007948 */ /* 0x000fea0003800000 */
[----:B------:R-:W-:Y:S01]  /*6820*/  R2UR UR4, R25 ;  /* 0x00000000190472ca */ /* 0x000fe200000e0000 */
[--C-:B------:R-:W-:Y:S01]  /*6830*/  HADD2.F32 R3, -RZ, R28.reuse.H0_H0 ;  /* 0x2000001cff037230 */ /* 0x100fe20000004100 */
[----:B------:R-:W-:Y:S01]  /*6840*/  ISETP.NE.AND P0, PT, R60, RZ, PT ;  /* 0x000000ff3c00720c */ /* 0x000fe20003f05270 */
[--C-:B------:R-:W-:Y:S01]  /*6850*/  HADD2.F32 R20, -RZ, R29.reuse.H0_H0 ;  /* 0x2000001dff147230 */ /* 0x100fe20000004100 */
[----:B------:R-:W-:Y:S01]  /*6860*/  BSSY.RECONVERGENT B0, `(.L_x_110) ;  /* 0x000004c000007945 */ /* 0x000fe20003800200 */
[----:B------:R-:W-:Y:S08]  /*6870*/  HADD2.F32 R21, -RZ, R29.H1_H1 ;  /* 0x3000001dff157230 */ /* 0x000ff00000004100 */
[----:B------:R-:W4:Y:S02]  /*6880*/  LDTM.16dp256bit.x4 R4, tmem[UR4] ;  /* 0x00000004000479ee */ /* 0x000f240008120000 */
[C---:B----4-:R-:W-:Y:S01]  /*6890*/  FMUL R0, R24.reuse, R4 ;  /* 0x0000000418007220 */ /* 0x050fe20000400000 */
[----:B------:R-:W-:Y:S02]  /*68a0*/  HADD2.F32 R4, -RZ, R28.H1_H1 ;  /* 0x3000001cff047230 */ /* 0x000fe40000004100 */
[C---:B-1----:R-:W-:Y:S01]  /*68b0*/  FMUL R2, R24.reuse, R5 ;  /* 0x0000000518027220 */ /* 0x042fe20000400000 */
[C---:B------:R-:W-:Y:S01]  /*68c0*/  FMUL R7, R24.reuse, R7 ;  /* 0x0000000718077220 */ /* 0x040fe20000400000 */
[C---:B------:R-:W-:Y:S01]  /*68d0*/  FFMA R0, R27.reuse, R3, R0 ;  /* 0x000000031b007223 */ /* 0x040fe20000000000 */
[C---:B------:R-:W-:Y:S01]  /*68e0*/  FMUL R3, R24.reuse, R6 ;  /* 0x0000000618037220 */ /* 0x040fe20000400000 */
[C---:B------:R-:W-:Y:S01]  /*68f0*/  FFMA R2, R27.reuse, R4, R2 ;  /* 0x000000041b027223 */ /* 0x040fe20000000002 */
[C---:B------:R-:W-:Y:S01]  /*6900*/  FMUL R4, R24.reuse, R8 ;  /* 0x0000000818047220 */ /* 0x040fe20000400000 */
[C---:B------:R-:W-:Y:S01]  /*6910*/  FMUL R8, R24.reuse, R12 ;  /* 0x0000000c18087220 */ /* 0x040fe20000400000 */
[C---:B------:R-:W-:Y:S01]  /*6920*/  FFMA R3, R27.reuse, R20, R3 ;  /* 0x000000141b037223 */ /* 0x040fe20000000003 */
[----:B------:R-:W-:Y:S01]  /*6930*/  FMUL R12, R24, R16 ;  /* 0x00000010180c7220 */ /* 0x000fe20000400000 */
[--C-:B------:R-:W-:Y:S01]  /*6940*/  HADD2.F32 R16, -RZ, R30.reuse.H0_H0 ;  /* 0x2000001eff107230 */ /* 0x100fe20000004100 */
[----:B------:R-:W-:Y:S01]  /*6950*/  F2FP.F16.F32.PACK_AB R32, R2, R0 ;  /* 0x000000000220723e */ /* 0x000fe200000000ff */
[----:B------:R-:W-:Y:S02]  /*6960*/  HADD2.F32 R0, -RZ, R30.H1_H1 ;  /* 0x3000001eff007230 */ /* 0x000fe40000004100 */
[C---:B------:R-:W-:Y:S01]  /*6970*/  FFMA R7, R27.reuse, R21, R7 ;  /* 0x000000151b077223 */ /* 0x040fe20000000007 */
[C---:B------:R-:W-:Y:S01]  /*6980*/  FMUL R5, R24.reuse, R9 ;  /* 0x0000000918057220 */ /* 0x040fe20000400000 */
[--C-:B------:R-:W-:Y:S02]  /*6990*/  HADD2.F32 R2, -RZ, R31.reuse.H0_H0 ;  /* 0x2000001fff027230 */ /* 0x100fe40000004100 */
[C---:B------:R-:W-:Y:S01]  /*69a0*/  FFMA R4, R27.reuse, R16, R4 ;  /* 0x000000101b047223 */ /* 0x040fe20000000004 */
[C---:B------:R-:W-:Y:S01]  /*69b0*/  FMUL R6, R24.reuse, R10 ;  /* 0x0000000a18067220 */ /* 0x040fe20000400000 */
[C---:B------:R-:W-:Y:S01]  /*69c0*/  FFMA R5, R27.reuse, R0, R5 ;  /* 0x000000001b057223 */ /* 0x040fe20000000005 */
[----:B------:R-:W-:Y:S02]  /*69d0*/  HADD2.F32 R16, -RZ, R31.H1_H1 ;  /* 0x3000001fff107230 */ /* 0x000fe40000004100 */
[C---:B------:R-:W-:Y:S01]  /*69e0*/  FMUL R11, R24.reuse, R11 ;  /* 0x0000000b180b7220 */ /* 0x040fe20000400000 */
[----:B------:R-:W-:Y:S01]  /*69f0*/  FFMA R6, R27, R2, R6 ;  /* 0x000000021b067223 */ /* 0x000fe20000000006 */
[--C-:B------:R-:W-:Y:S01]  /*6a00*/  HADD2.F32 R0, -RZ, R36.reuse.H0_H0 ;  /* 0x20000024ff007230 */ /* 0x100fe20000004100 */
[----:B------:R-:W-:Y:S01]  /*6a10*/  F2FP.F16.F32.PACK_AB R33, R7, R3 ;  /* 0x000000030721723e */ /* 0x000fe200000000ff */
[----:B------:R-:W-:Y:S02]  /*6a20*/  HADD2.F32 R2, -RZ, R36.H1_H1 ;  /* 0x30000024ff027230 */ /* 0x000fe40000004100 */
[C---:B------:R-:W-:Y:S01]  /*6a30*/  FMUL R9, R24.reuse, R13 ;  /* 0x0000000d18097220 */ /* 0x040fe20000400000 */
[--C-:B------:R-:W-:Y:S02]  /*6a40*/  HADD2.F32 R3, -RZ, R37.reuse.H0_H0 ;  /* 0x20000025ff037230 */ /* 0x100fe40000004100 */
[C---:B------:R-:W-:Y:S01]  /*6a50*/  FMUL R10, R24.reuse, R14 ;  /* 0x0000000e180a7220 */ /* 0x040fe20000400000 */
[C---:B------:R-:W-:Y:S01]  /*6a60*/  FFMA R11, R27.reuse, R16, R11 ;  /* 0x000000101b0b7223 */ /* 0x040fe2000000000b */
[C---:B------:R-:W-:Y:S01]  /*6a70*/  FFMA R8, R27.reuse, R0, R8 ;  /* 0x000000001b087223 */ /* 0x040fe20000000008 */
[C---:B------:R-:W-:Y:S01]  /*6a80*/  FFMA R9, R27.reuse, R2, R9 ;  /* 0x000000021b097223 */ /* 0x040fe20000000009 */
[----:B------:R-:W-:Y:S02]  /*6a90*/  HADD2.F32 R0, -RZ, R37.H1_H1 ;  /* 0x30000025ff007230 */ /* 0x000fe40000004100 */
[----:B------:R-:W-:Y:S01]  /*6aa0*/  FFMA R10, R27, R3, R10 ;  /* 0x000000031b0a7223 */ /* 0x000fe2000000000a */
[C---:B------:R-:W-:Y:S01]  /*6ab0*/  FMUL R15, R24.reuse, R15 ;  /* 0x0000000f180f7220 */ /* 0x040fe20000400000 */
[--C-:B------:R-:W-:Y:S01]  /*6ac0*/  HADD2.F32 R2, -RZ, R38.reuse.H0_H0 ;  /* 0x20000026ff027230 */ /* 0x100fe20000004100 */
[----:B------:R-:W-:Y:S01]  /*6ad0*/  F2FP.F16.F32.PACK_AB R34, R5, R4 ;  /* 0x000000040522723e */ /* 0x000fe200000000ff */
[----:B------:R-:W-:Y:S02]  /*6ae0*/  HADD2.F32 R3, -RZ, R38.H1_H1 ;  /* 0x30000026ff037230 */ /* 0x000fe40000004100 */
[C---:B------:R-:W-:Y:S01]  /*6af0*/  FMUL R13, R24.reuse, R17 ;  /* 0x00000011180d7220 */ /* 0x040fe20000400000 */
[--C-:B------:R-:W-:Y:S02]  /*6b00*/  HADD2.F32 R4, -RZ, R39.reuse.H0_H0 ;  /* 0x20000027ff047230 */ /* 0x100fe40000004100 */
[C---:B------:R-:W-:Y:S01]  /*6b10*/  FMUL R14, R24.reuse, R18 ;  /* 0x00000012180e7220 */ /* 0x040fe20000400000 */
[----:B------:R-:W-:Y:S02]  /*6b20*/  HADD2.F32 R5, -RZ, R39.H1_H1 ;  /* 0x30000027ff057230 */ /* 0x000fe40000004100 */
[C---:B------:R-:W-:Y:S01]  /*6b30*/  FFMA R15, R27.reuse, R0, R15 ;  /* 0x000000001b0f7223 */ /* 0x040fe2000000000f */
[----:B------:R-:W-:Y:S01]  /*6b40*/  FMUL R19, R24, R19 ;  /* 0x0000001318137220 */ /* 0x000fe20000400000 */
[C---:B------:R-:W-:Y:S01]  /*6b50*/  FFMA R12, R27.reuse, R2, R12 ;  /* 0x000000021b0c7223 */ /* 0x040fe2000000000c */
[C---:B------:R-:W-:Y:S01]  /*6b60*/  FFMA R13, R27.reuse, R3, R13 ;  /* 0x000000031b0d7223 */ /* 0x040fe2000000000d */
[C---:B------:R-:W-:Y:S01]  /*6b70*/  FFMA R14, R27.reuse, R4, R14 ;  /* 0x000000041b0e7223 */ /* 0x040fe2000000000e */
[----:B------:R-:W-:Y:S01]  /*6b80*/  FFMA R19, R27, R5, R19 ;  /* 0x000000051b137223 */ /* 0x000fe20000000013 */
[----:B------:R-:W-:Y:S02]  /*6b90*/  F2FP.F16.F32.PACK_AB R35, R11, R6 ;  /* 0x000000060b23723e */ /* 0x000fe400000000ff */
[----:B------:R-:W-:Y:S02]  /*6ba0*/  F2FP.F16.F32.PACK_AB R8, R9, R8 ;  /* 0x000000080908723e */ /* 0x000fe400000000ff */
[----:B------:R-:W-:Y:S01]  /*6bb0*/  F2FP.F16.F32.PACK_AB R9, R15, R10 ;  /* 0x0000000a0f09723e */ /* 0x000fe200000000ff */
[----:B------:R1:W-:Y:S01]  /*6bc0*/  STSM.16.M88.4 [R63+0x200], R32 ;  /* 0x000200203f007844 */ /* 0x0003e20000000200 */
[----:B------:R-:W-:Y:S02]  /*6bd0*/  F2FP.F16.F32.PACK_AB R10, R13, R12 ;  /* 0x0000000c0d0a723e */ /* 0x000fe400000000ff */
[----:B------:R-:W-:Y:S05]  /*6be0*/  F2FP.F16.F32.PACK_AB R11, R19, R14 ;  /* 0x0000000e130b723e */ /* 0x000fea00000000ff */
[----:B------:R1:W-:Y:S01]  /*6bf0*/  STSM.16.M88.4 [R62+0x200], R8 ;  /* 0x000200083e007844 */ /* 0x0003e20000000200 */
[----:B------:R-:W-:Y:S01]  /*6c00*/  @!PT LDS RZ, [RZ] ;  /* 0x00000000fffff984 */ /* 0x000fe20000000800 */
[----:B------:R-:W-:Y:S01]  /*6c10*/  @!PT LDS RZ, [RZ] ;  /* 0x00000000fffff984 */ /* 0x000fe20000000800 */
[----:B------:R-:W-:Y:S01]  /*6c20*/  @!PT LDS RZ, [RZ] ;  /* 0x00000000fffff984 */ /* 0x000fe20000000800 */
[----:B------:R-:W-:Y:S01]  /*6c30*/  @!PT LDS RZ, [RZ] ;  /* 0x00000000fffff984 */ /* 0x000fe20000000800 */
[----:B------:R3:W-:Y:S07]  /*6c40*/  MEMBAR.ALL.CTA ;  /* 0x0000000000007992 */ /* 0x0007ee0000008000 */
[----:B---3--:R-:W3:Y:S02]  /*6c50*/  FENCE.VIEW.ASYNC.S ;  /* 0x00000000000073c6 */ /* 0x008ee40000000000 */
[----:B---3--:R-:W-:Y:S06]  /*6c60*/  BAR.SYNC.DEFER_BLOCKING 0x1, 0x80 ;  /* 0x0042000000007b1d */ /* 0x008fec0000010000 */
[----:B------:R-:W-:Y:S05]  /*6c70*/  @P0 BRA `(.L_x_111) ;  /* 0x0000000000280947 */ /* 0x000fea0003800000 */
[----:B------:R-:W-:Y:S01]  /*6c80*/  UIADD3 UR4, UPT, UPT, UR44, 0x200, URZ ;  /* 0x000002002c047890 */ /* 0x000fe2000fffe0ff */
[----:B------:R-:W-:Y:S05]  /*6c90*/  UMOV UR51, UR36 ;  /* 0x0000002400337c82 */ /* 0x000fea0008000000 */
[----:B------:R-:W-:Y:S01]  /*6ca0*/  MOV R53, UR4 ;  /* 0x0000000400357c02 */ /* 0x000fe20008000f00 */
[----:B------:R-:W-:Y:S03]  /*6cb0*/  UIADD3 UR4, UP0, UPT, UR62, 0x680, URZ ;  /* 0x000006803e047890 */ /* 0x000fe6000ff1e0ff */
[----:B------:R-:W-:Y:S01]  /*6cc0*/  R2UR UR48, R53 ;  /* 0x00000000353072ca */ /* 0x000fe200000e0000 */
[----:B------:R-:W-:Y:S11]  /*6cd0*/  UIADD3.X UR5, UPT, UPT, URZ, UR63, URZ, UP0, !UPT ;  /* 0x0000003fff057290 */ /* 0x000ff600087fe4ff */
[----:B------:R-:W-:Y:S01]  /*6ce0*/  @!UPT UIADD3 URZ, UPT, UPT, URZ, URZ, URZ ;  /* 0x000000fffffff290 */ /* 0x000fe2000fffe0ff */
[----:B------:R3:W-:Y:S01]  /*6cf0*/  UTMASTG.3D [UR48], [UR4] ;  /* 0x00000030040073b5 */ /* 0x0007e20008010000 */
[----:B------:R0:W-:Y:S01]  /*6d00*/  UTMACMDFLUSH ;  /* 0x00000000000079b7 */ /* 0x0001e20000000000 */
[----:B---3--:R-:W-:Y:S04]  /*6d10*/  DEPBAR.LE SB0, 0x1 ;  /* 0x000080400000791a */ /* 0x008fe80000000000 */
.L_x_111:
[----:B------:R-:W-:Y:S05]  /*6d20*/  BSYNC.RECONVERGENT B0 ;  /* 0x0000000000007941 */ /* 0x000fea0003800200 */
.L_x_110:
[----:B------:R-:W-:Y:S01]  /*6d30*/  BAR.SYNC.DEFER_BLOCKING 0x1, 0x80 ;  /* 0x0042000000007b1d */ /* 0x000fe20000010000 */
[----:B------:R-:W-:Y:S01]  /*6d40*/  ISETP.NE.AND P1, PT, R61, RZ, PT ;  /* 0x000000ff3d00720c */ /* 0x000fe20003f25270 */
[----:B------:R-:W-:Y:S01]  /*6d50*/  UISETP.NE.AND UP0, UPT, UR47, URZ, UPT ;  /* 0x000000ff2f00728c */ /* 0x000fe2000bf05270 */
[----:B------:R-:W-:Y:S11]  /*6d60*/  LEA R4, R64, UR44, 0x3 ;  /* 0x0000002c40047c11 */ /* 0x000ff6000f8e18ff */
[----:B------:R-:W-:Y:S01]  /*6d70*/  @P1 SHF.L.U32 R3, R58, 0x1f, RZ ;  /* 0x0000001f3a031819 */ /* 0x000fe200000006ff */
[----:B------:R-:W-:Y:S06]  /*6d80*/  BRA.U !UP0, `(.L_x_112) ;  /* 0x0000000108247547 */ /* 0x000fec000b800000 */
[----:B------:R-:W3:Y:S01]  /*6d90*/  S2R R0, SR_CgaCtaId ;  /* 0x0000000000007919 */ /* 0x000ee20000008800 */
[----:B------:R-:W-:Y:S01]  /*6da0*/  IMAD.U32 R2, RZ, RZ, UR46 ;  /* 0x0000002eff027e24 */ /* 0x000fe2000f8e00ff */
[----:B------:R-:W-:Y:S04]  /*6db0*/  UIADD3 UR4, UPT, UPT, UR46, 0x1, URZ ;  /* 0x000000012e047890 */ /* 0x000fe8000fffe0ff */
[----:B------:R-:W-:Y:S01]  /*6dc0*/  @P1 LEA R2, R2, UR44, 0x3 ;  /* 0x0000002c02021c11 */ /* 0x000fe2000f8e18ff */
[----:B------:R-:W-:Y:S04]  /*6dd0*/  UISETP.NE.AND UP0, UPT, UR4, 0x4, UPT ;  /* 0x000000040400788c */ /* 0x000fe8000bf05270 */
[----:B------:R-:W-:Y:S01]  /*6de0*/  @P1 VIADD R2, R2, 0xa0 ;  /* 0x000000a002021836 */ /* 0x000fe20000000000 */
[----:B------:R-:W-:Y:S04]  /*6df0*/  USEL UR46, UR4, URZ, UP0 ;  /* 0x000000ff042e7287 */ /* 0x000fe80008000000 */
[----:B---3--:R-:W-:Y:S04]  /*6e00*/  @P1 PRMT R0, R0, 0x654, R2 ;  /* 0x0000065400001816 */ /* 0x008fe80000000002 */
[----:B------:R3:W-:Y:S04]  /*6e10*/  @P1 SYNCS.ARRIVE.TRANS64.RED.A1T0 RZ, [R0+URZ], RZ ;  /* 0x000000ff00ff19a7 */ /* 0x0007e800081004ff */
.L_x_112:
[----:B------:R-:W4:Y:S01]  /*6e20*/  @P1 SYNCS.PHASECHK.TRANS64.TRYWAIT P0, [R4+URZ+0x80], R3 ;  /* 0x00008003040015a7 */ /* 0x000f2200080011ff */
[----:B------:R-:W-:Y:S01]  /*6e30*/  BSSY B1, `(.L_x_113) ;  /* 0x0000013000017945 */ /* 0x000fe20003800000 */
[----:B----4-:R-:W-:Y:S03]  /*6e40*/  @P1 SEL R66, RZ, 0x1, !P0 ;  /* 0x00000001ff421807 */ /* 0x010fe60004000000 */
[----:B------:R-:W-:Y:S05]  /*6e50*/  @!P1 BRA `(.L_x_114) ;  /* 0x0000000000409947 */ /* 0x000fea0003800000 */
[----:B------:R-:W-:Y:S01]  /*6e60*/  ISETP.NE.AND P1, PT, R67, RZ, PT ;  /* 0x000000ff4300720c */ /* 0x000fe20003f25270 */
[----:B------:R-:W-:Y:S01]  /*6e70*/  BSSY B0, `(.L_x_115) ;  /* 0x0000009000007945 */ /* 0x000fe20003800000 */
[----:B------:R-:W-:Y:S11]  /*6e80*/  ISETP.NE.AND P0, PT, R66, RZ, PT ;  /* 0x000000ff4200720c */ /* 0x000ff60003f05270 */
[----:B------:R-:W-:Y:S05]  /*6e90*/  @P1 IMAD R3, R64, 0x1000, R65 ;  /* 0x0000100040031824 */ /* 0x000fea00078e0241 */
[----:B------:R-:W-:Y:S05]  /*6ea0*/  @P1 IADD3 R2, PT, PT, R3, UR44, RZ ;  /* 0x0000002c03021c10 */ /* 0x000fea000fffe0ff */
[----:B------:R-:W-:Y:S01]  /*6eb0*/  @P1 IMAD.IADD R2, R59, 0x1, R2 ;  /* 0x000000013b021824 */ /* 0x000fe200078e0202 */
[----:B------:R-:W-:Y:S06]  /*6ec0*/  @P0 BRA `(.L_x_116) ;  /* 0x00000000000c0947 */ /* 0x000fec0003800000 */
[----:B---3--:R-:W-:Y:S04]  /*6ed0*/  SHF.L.U32 R0, R58, 0x1f, RZ ;  /* 0x0000001f3a007819 */ /* 0x008fe800000006ff */
[----:B------:R-:W3:Y:S02]  /*6ee0*/  SYNCS.PHASECHK.TRANS64.TRYWAIT P0, [R4+URZ+0x80], R0 ;  /* 0x00008000040075a7 */ /* 0x000ee400080011ff */
[----:B---3--:R-:W-:Y:S05]  /*6ef0*/  @!P0 BRA `(.L_x_117) ;  /* 0x0000002800008947 */ /* 0x008fea0003800000 */
.L_x_116:
[----:B------:R-:W-:Y:S05]  /*6f00*/  BSYNC B0 ;  /* 0x0000000000007941 */ /* 0x000fea0003800000 */
.L_x_115:
[----:B------:R-:W-:Y:S02]  /*6f10*/  ISETP.NE.AND P0, PT, R67, RZ, PT ;  /* 0x000000ff4300720c */ /* 0x000fe40003f05270 */
[----:B------:R-:W-:Y:S11]  /*6f20*/  IADD3 R64, PT, PT, R64, 0x1, RZ ;  /* 0x0000000140407810 */ /* 0x000ff60007ffe0ff */
[----:B------:R-:W-:Y:S05]  /*6f30*/  @P0 WARPSYNC.ALL ;  /* 0x0000000000000948 */ /* 0x000fea0003800000 */
[----:B------:R4:W1:Y:S04]  /*6f40*/  @P0 LDSM.16.M88.4 R28, [R3+UR44+0x200] ;  /* 0x0002002c031c083b */ /* 0x0008680008000200 */
[----:B------:R4:W1:Y:S02]  /*6f50*/  @P0 LDSM.16.M88.4 R36, [R2+0x200] ;  /* 0x000200000224083b */ /* 0x0008640000000200 */
.L_x_114:
[----:B------:R-:W-:Y:S05]  /*6f60*/  BSYNC B1 ;  /* 0x0000000000017941 */ /* 0x000fea0003800000 */
.L_x_113:
[----:B---3--:R-:W-:Y:S05]  /*6f70*/  VIADD R0, R25, 0x20 ;  /* 0x0000002019007836 */ /* 0x008fea0000000000 */
[----:B------:R-:W-:Y:S04]  /*6f80*/  SHF.R.U32.HI R0, RZ, 0x15, R0 ;  /* 0x00000015ff007819 */ /* 0x000fe80000011600 */
[----:B------:R-:W-:Y:S11]  /*6f90*/  LOP3.LUT P0, RZ, R0, 0x3, R50, 0x48, !PT ;  /* 0x0000000300ff7812 */ /* 0x000ff60007804832 */
[----:B------:R-:W-:Y:S02]  /*6fa0*/  @!UPT UIADD3 URZ, UPT, UPT, URZ, URZ, URZ ;  /* 0x000000fffffff290 */ /* 0x000fe4000fffe0ff */
[----:B------:R-:W-:Y:S05]  /*6fb0*/  @!P0 BRA `(.L_x_118) ;  /* 0x0000000000408947 */ /* 0x000fea0003800000 */
[----:B------:R-:W3:Y:S01]  /*6fc0*/  LDCU.64 UR8, c[0x4][0x70] ;  /* 0x01000e00ff0877ac */ /* 0x000ee20008000a00 */
[----:B----4-:R-:W-:Y:S01]  /*6fd0*/  MOV R3, 0x0 ;  /* 0x0000000000037802 */ /* 0x010fe20000000f00 */
[----:B------:R-:W-:Y:S02]  /*6fe0*/  HFMA2 R12, -RZ, RZ, 0, 5.9604644775390625e-08 ;  /* 0x00000001ff0c7431 */ /* 0x000fe400000001ff */
[----:B-1----:R-:W-:Y:S02]  /*6ff0*/  IMAD.MOV.U32 R8, RZ, RZ, 0x192 ;  /* 0x00000192ff087424 */ /* 0x002fe400078e00ff */
[----:B------:R-:W-:Y:S01]  /*7000*/  IMAD.MOV.U32 R13, RZ, RZ, RZ ;  /* 0x000000ffff0d7224 */ /* 0x000fe200078e00ff */
[----:B------:R-:W1:Y:S01]  /*7010*/  LDCU.64 UR6, c[0x4][0x78] ;  /* 0x01000f00ff0677ac */ /* 0x000e620008000a00 */
[----:B------:R-:W4:Y:S01]  /*7020*/  LDC.64 R2, c[0x4][R3] ;  /* 0x0100000003027b82 */ /* 0x000f220000000a00 */
[----:B------:R-:W5:Y:S01]  /*7030*/  LDCU.64 UR4, c[0x4][0x10] ;  /* 0x01000200ff0477ac */ /* 0x000f620008000a00 */
[----:B---3--:R-:W-:Y:S01]  /*7040*/  MOV R5, UR9 ;  /* 0x0000000900057c02 */ /* 0x008fe20008000f00 */
[----:B------:R-:W-:Y:S01]  /*7050*/  IMAD.U32 R4, RZ, RZ, UR8 ;  /* 0x00000008ff047e24 */ /* 0x000fe2000f8e00ff */
[----:B-1----:R-:W-:Y:S01]  /*7060*/  MOV R7, UR7 ;  /* 0x0000000700077c02 */ /* 0x002fe20008000f00 */
[----:B------:R-:W-:Y:S01]  /*7070*/  IMAD.U32 R6, RZ, RZ, UR6 ;  /* 0x00000006ff067e24 */ /* 0x000fe2000f8e00ff */
[----:B-----5:R-:W-:Y:S01]  /*7080*/  MOV R11, UR5 ;  /* 0x00000005000b7c02 */ /* 0x020fe20008000f00 */
[----:B------:R-:W-:Y:S02]  /*7090*/  IMAD.U32 R10, RZ, RZ, UR4 ;  /* 0x00000004ff0a7e24 */ /* 0x000fe4000f8e00ff */
[----:B------:R-:W-:Y:S07]  /*70a0*/  LEPC R20, `(.L_x_118) ;  /* 0x000000001014794e */ /* 0x000fee0000000000 */
[----:B--2-4-:R-:W-:Y:S05]  /*70b0*/  CALL.ABS.NOINC R2 ;  /* 0x0000000002007343 */ /* 0x014fea0003c00000 */
.L_x_118:
[----:B------:R-:W-:Y:S01]  /*70c0*/  ISETP.NE.AND P6, PT, R61, RZ, PT ;  /* 0x000000ff3d00720c */ /* 0x000fe20003fc5270 */
[----:B------:R-:W-:Y:S05]  /*70d0*/  WARPSYNC.ALL ;  /* 0x0000000000007948 */ /* 0x000fea0003800000 */
[----:B------:R-:W-:Y:S01]  /*70e0*/  R2UR UR4, R25 ;  /* 0x00000000190472ca */ /* 0x000fe200000e0000 */
[--C-:B-1--4-:R-:W-:Y:S01]  /*70f0*/  HADD2.F32 R3, -RZ, R28.reuse.H0_H0 ;  /* 0x2000001cff037230 */ /* 0x112fe20000004100 */
[----:B------:R-:W1:Y:S01]  /*7100*/  S2R R68, SR_CgaCtaId ;  /* 0x0000000000447919 */ /* 0x000e620000008800 */
[--C-:B------:R-:W-:Y:S01]  /*7110*/  HADD2.F32 R20, -RZ, R29.reuse.H0_H0 ;  /* 0x2000001dff147230 */ /* 0x100fe20000004100 */
[----:B------:R-:W-:Y:S01]  /*7120*/  ISETP.NE.AND P0, PT, R60, RZ, PT ;  /* 0x000000ff3c00720c */ /* 0x000fe20003f05270 */
[----:B------:R-:W-:Y:S01]  /*7130*/  HADD2.F32 R21, -RZ, R29.H1_H1 ;  /* 0x3000001dff157230 */ /* 0x000fe20000004100 */
[----:B------:R-:W-:Y:S07]  /*7140*/  BSSY.RECONVERGENT B0, `(.L_x_119) ;  /* 0x0000050000007945 */ /* 0x000fee0003800200 */
[----:B------:R-:W3:Y:S02]  /*7150*/  LDTM.16dp256bit.x4 R4, tmem[UR4+0x20] ;  /* 0x00002004000479ee */ /* 0x000ee40008120000 */
[C---:B---3--:R-:W-:Y:S01]  /*7160*/  FMUL R0, R24.reuse, R4 ;  /* 0x0000000418007220 */ /* 0x048fe20000400000 */
[----:B------:R-:W-:Y:S02]  /*7170*/  HADD2.F32 R4, -RZ, R28.H1_H1 ;  /* 0x3000001cff047230 */ /* 0x000fe40000004100 */
[C---:B------:R-:W-:Y:S01]  /*7180*/  FMUL R2, R24.reuse, R5 ;  /* 0x0000000518027220 */ /* 0x040fe20000400000 */
[C---:B------:R-:W-:Y:S01]  /*7190*/  FMUL R7, R24.reuse, R7 ;  /* 0x0000000718077220 */ /* 0x040fe20000400000 */
[C---:B------:R-:W-:Y:S01]  /*71a0*/  FFMA R0, R27.reuse, R3, R0 ;  /* 0x000000031b007223 */ /* 0x040fe20000000000 */
[C---:B------:R-:W-:Y:S01]  /*71b0*/  FMUL R3, R24.reuse, R6 ;  /* 0x0000000618037220 */ /* 0x040fe20000400000 */
[C---:B------:R-:W-:Y:S01]  /*71c0*/  FFMA R2, R27.reuse, R4, R2 ;  /* 0x000000041b027223 */ /* 0x040fe20000000002 */
[C---:B------:R-:W-:Y:S01]  /*71d0*/  FMUL R4, R24.reuse, R8 ;  /* 0x0000000818047220 */ /* 0x040fe20000400000 */
[----:B------:R-:W-:Y:S01]  /*71e0*/  FMUL R8, R24, R12 ;  /* 0x0000000c18087220 */ /* 0x000fe20000400000 */
[C---:B------:R-:W-:Y:S01]  /*71f0*/  FFMA R3, R27.reuse, R20, R3 ;  /* 0x000000141b037223 */ /* 0x040fe20000000003 */
[----:B------:R-:W-:Y:S01]  /*7200*/  FFMA R7, R27, R21, R7 ;  /* 0x000000151b077223 */ /* 0x000fe20000000007 */
[----:B------:R-:W-:Y:S01]  /*7210*/  F2FP.F16.F32.PACK_AB R32, R2, R0 ;  /* 0x000000000220723e */ /* 0x000fe200000000ff */
[C---:B------:R-:W-:Y:S01]  /*7220*/  FMUL R12, R24.reuse, R16 ;  /* 0x00000010180c7220 */ /* 0x040fe20000400000 */
[--C-:B------:R-:W-:Y:S02]  /*7230*/  HADD2.F32 R16, -RZ, R30.reuse.H0_H0 ;  /* 0x2000001eff107230 */ /* 0x100fe40000004100 */
[C---:B------:R-:W-:Y:S01]  /*7240*/  FMUL R5, R24.reuse, R9 ;  /* 0x0000000918057220 */ /* 0x040fe20000400000 */
[----:B------:R-:W-:Y:S01]  /*7250*/  F2FP.F16.F32.PACK_AB R33, R7, R3 ;  /* 0x000000030721723e */ /* 0x000fe200000000ff */
[----:B------:R-:W-:Y:S02]  /*7260*/  HADD2.F32 R0, -RZ, R30.H1_H1 ;  /* 0x3000001eff007230 */ /* 0x000fe40000004100 */
[C---:B------:R-:W-:Y:S01]  /*7270*/  FMUL R6, R24.reuse, R10 ;  /* 0x0000000a18067220 */ /* 0x040fe20000400000 */
[--C-:B------:R-:W-:Y:S02]  /*7280*/  HADD2.F32 R2, -RZ, R31.reuse.H0_H0 ;  /* 0x2000001fff027230 */ /* 0x100fe40000004100 */
[C---:B------:R-:W-:Y:S01]  /*7290*/  FMUL R11, R24.reuse, R11 ;  /* 0x0000000b180b7220 */ /* 0x040fe20000400000 */
[----:B------:R-:W-:Y:S02]  /*72a0*/  HADD2.F32 R3, -RZ, R31.H1_H1 ;  /* 0x3000001fff037230 */ /* 0x000fe40000004100 */
[C---:B------:R-:W-:Y:S01]  /*72b0*/  FFMA R4, R27.reuse, R16, R4 ;  /* 0x000000101b047223 */ /* 0x040fe20000000004 */
[C---:B------:R-:W-:Y:S01]  /*72c0*/  FFMA R5, R27.reuse, R0, R5 ;  /* 0x000000001b057223 */ /* 0x040fe20000000005 */
[C---:B------:R-:W-:Y:S01]  /*72d0*/  FFMA R6, R27.reuse, R2, R6 ;  /* 0x000000021b067223 */ /* 0x040fe20000000006 */
[--C-:B------:R-:W-:Y:S02]  /*72e0*/  HADD2.F32 R0, -RZ, R36.reuse.H0_H0 ;  /* 0x20000024ff007230 */ /* 0x100fe40000004100 */
[----:B------:R-:W-:Y:S01]  /*72f0*/  FFMA R11, R27, R3, R11 ;  /* 0x000000031b0b7223 */ /* 0x000fe2000000000b */
[----:B------:R-:W-:Y:S01]  /*7300*/  HADD2.F32 R2, -RZ, R36.H1_H1 ;  /* 0x30000024ff027230 */ /* 0x000fe20000004100 */
[----:B------:R-:W-:Y:S01]  /*7310*/  F2FP.F16.F32.PACK_AB R34, R5, R4 ;  /* 0x000000040522723e */ /* 0x000fe200000000ff */
[C---:B------:R-:W-:Y:S01]  /*7320*/  FMUL R9, R24.reuse, R13 ;  /* 0x0000000d18097220 */ /* 0x040fe20000400000 */
[--C-:B------:R-:W-:Y:S01]  /*7330*/  HADD2.F32 R3, -RZ, R37.reuse.H0_H0 ;  /* 0x20000025ff037230 */ /* 0x100fe20000004100 */
[----:B------:R-:W-:Y:S01]  /*7340*/  F2FP.F16.F32.PACK_AB R35, R11, R6 ;  /* 0x000000060b23723e */ /* 0x000fe200000000ff */
[C---:B------:R-:W-:Y:S01]  /*7350*/  FMUL R10, R24.reuse, R14 ;  /* 0x0000000e180a7220 */ /* 0x040fe20000400000 */
[C---:B------:R-:W-:Y:S01]  /*7360*/  FFMA R8, R27.reuse, R0, R8 ;  /* 0x000000001b087223 */ /* 0x040fe20000000008 */
[C---:B------:R-:W-:Y:S01]  /*7370*/  FFMA R9, R27.reuse, R2, R9 ;  /* 0x000000021b097223 */ /* 0x040fe20000000009 */
[----:B------:R-:W-:Y:S01]  /*7380*/  HADD2.F32 R0, -RZ, R37.H1_H1 ;  /* 0x30000025ff007230 */ /* 0x000fe20000004100 */
[----:B------:R3:W-:Y:S01]  /*7390*/  STSM.16.M88.4 [R63+0x1200], R32 ;  /* 0x001200203f007844 */ /* 0x0007e20000000200 */
[----:B------:R-:W-:Y:S01]  /*73a0*/  FFMA R10, R27, R3, R10 ;  /* 0x000000031b0a7223 */ /* 0x000fe2000000000a */
[C---:B------:R-:W-:Y:S01]  /*73b0*/  FMUL R15, R24.reuse, R15 ;  /* 0x0000000f180f7220 */ /* 0x040fe20000400000 */
[----:B------:R-:W-:Y:S01]  /*73c0*/  F2FP.F16.F32.PACK_AB R8, R9, R8 ;  /* 0x000000080908723e */ /* 0x000fe200000000ff */
[--C-:B------:R-:W-:Y:S02]  /*73d0*/  HADD2.F32 R2, -RZ, R38.reuse.H0_H0 ;  /* 0x20000026ff027230 */ /* 0x100fe40000004100 */
[C---:B------:R-:W-:Y:S01]  /*73e0*/  FMUL R13, R24.reuse, R17 ;  /* 0x00000011180d7220 */ /* 0x040fe20000400000 */
[----:B------:R-:W-:Y:S02]  /*73f0*/  HADD2.F32 R3, -RZ, R38.H1_H1 ;  /* 0x30000026ff037230 */ /* 0x000fe40000004100 */
[C---:B------:R-:W-:Y:S01]  /*7400*/  FMUL R14, R24.reuse, R18 ;  /* 0x00000012180e7220 */ /* 0x040fe20000400000 */
[--C-:B------:R-:W-:Y:S02]  /*7410*/  HADD2.F32 R4, -RZ, R39.reuse.H0_H0 ;  /* 0x20000027ff047230 */ /* 0x100fe40000004100 */
[C---:B------:R-:W-:Y:S01]  /*7420*/  FFMA R15, R27.reuse, R0, R15 ;  /* 0x000000001b0f7223 */ /* 0x040fe2000000000f */
[----:B------:R-:W-:Y:S01]  /*7430*/  MOV R0, UR46 ;  /* 0x0000002e00007c02 */ /* 0x000fe20008000f00 */
[----:B------:R-:W-:Y:S02]  /*7440*/  HADD2.F32 R5, -RZ, R39.H1_H1 ;  /* 0x30000027ff057230 */ /* 0x000fe40000004100 */
[----:B------:R-:W-:Y:S01]  /*7450*/  FMUL R19, R24, R19 ;  /* 0x0000001318137220 */ /* 0x000fe20000400000 */
[C---:B------:R-:W-:Y:S01]  /*7460*/  FFMA R12, R27.reuse, R2, R12 ;  /* 0x000000021b0c7223 */ /* 0x040fe2000000000c */
[C---:B------:R-:W-:Y:S01]  /*7470*/  FFMA R13, R27.reuse, R3, R13 ;  /* 0x000000031b0d7223 */ /* 0x040fe2000000000d */
[C---:B------:R-:W-:Y:S01]  /*7480*/  FFMA R14, R27.reuse, R4, R14 ;  /* 0x000000041b0e7223 */ /* 0x040fe2000000000e */
[----:B------:R-:W-:Y:S01]  /*7490*/  FFMA R19, R27, R5, R19 ;  /* 0x000000051b137223 */ /* 0x000fe20000000013 */
[----:B------:R-:W-:Y:S02]  /*74a0*/  F2FP.F16.F32.PACK_AB R9, R15, R10 ;  /* 0x0000000a0f09723e */ /* 0x000fe400000000ff */
[----:B------:R-:W-:Y:S02]  /*74b0*/  F2FP.F16.F32.PACK_AB R10, R13, R12 ;  /* 0x0000000c0d0a723e */ /* 0x000fe400000000ff */
[----:B------:R-:W-:Y:S02]  /*74c0*/  F2FP.F16.F32.PACK_AB R11, R19, R14 ;  /* 0x0000000e130b723e */ /* 0x000fe400000000ff */
[----:B------:R-:W-:Y:S02]  /*74d0*/  @P6 LEA R0, R0, UR44, 0x3 ;  /* 0x0000002c00006c11 */ /* 0x000fe4000f8e18ff */
[----:B------:R-:W-:Y:S01]  /*74e0*/  LEA R2, R64, UR44, 0x3 ;  /* 0x0000002c40027c11 */ /* 0x000fe2000f8e18ff */
[----:B------:R3:W-:Y:S01]  /*74f0*/  STSM.16.M88.4 [R62+0x1200], R8 ;  /* 0x001200083e007844 */ /* 0x0007e20000000200 */
[----:B------:R-:W-:Y:S02]  /*7500*/  @P6 IADD3 R0, PT, PT, R0, 0xa0, RZ ;  /* 0x000000a000006810 */ /* 0x000fe40007ffe0ff */
[----:B------:R-:W-:Y:S01]  /*7510*/  @P6 SHF.L.U32 R3, R58, 0x1f, RZ ;  /* 0x0000001f3a036819 */ /* 0x000fe200000006ff */
[----:B------:R-:W-:Y:S01]  /*7520*/  @!PT LDS RZ, [RZ] ;  /* 0x00000000fffff984 */ /* 0x000fe20000000800 */
[----:B------:R-:W-:Y:S01]  /*7530*/  @!PT LDS RZ, [RZ] ;  /* 0x00000000fffff984 */ /* 0x000fe20000000800 */
[----:B------:R-:W-:Y:S01]  /*7540*/  @!PT LDS RZ, [RZ] ;  /* 0x00000000fffff984 */ /* 0x000fe20000000800 */
[----:B------:R-:W-:Y:S01]  /*7550*/  @!PT LDS RZ, [RZ] ;  /* 0x00000000fffff984 */ /* 0x000fe20000000800 */
[----:B------:R4:W-:Y:S06]  /*7560*/  MEMBAR.ALL.CTA ;  /* 0x0000000000007992 */ /* 0x0009ec0000008000 */
[----:B----4-:R-:W4:Y:S01]  /*7570*/  FENCE.VIEW.ASYNC.S ;  /* 0x00000000000073c6 */ /* 0x010f220000000000 */
[----:B-1----:R-:W-:Y:S01]  /*7580*/  @P6 PRMT R0, R68, 0x654, R0 ;  /* 0x0000065444006816 */ /* 0x002fe20000000000 */
[----:B----4-:R-:W-:Y:S06]  /*7590*/  BAR.SYNC.DEFER_BLOCKING 0x1, 0x80 ;  /* 0x0042000000007b1d */ /* 0x010fec0000010000 */
[----:B------:R-:W-:Y:S05]  /*75a0*/  @P0 BRA `(.L_x_120) ;  /* 0x0000000000240947 */ /* 0x000fea0003800000 */
[----:B------:R-:W-:Y:S02]  /*75b0*/  UIADD3 UR4, UP0, UPT, UR62, 0x680, URZ ;  /* 0x000006803e047890 */ /* 0x000fe4000ff1e0ff */
[----:B------:R-:W-:Y:S02]  /*75c0*/  UIADD3 UR9, UPT, UPT, UR49, 0x20, URZ ;  /* 0x0000002031097890 */ /* 0x000fe4000fffe0ff */
[----:B------:R-:W-:Y:S02]  /*75d0*/  UIADD3 UR8, UPT, UPT, UR44, 0x1200, URZ ;  /* 0x000012002c087890 */ /* 0x000fe4000fffe0ff */
[----:B------:R-:W-:Y:S01]  /*75e0*/  UIADD3.X UR5, UPT, UPT, URZ, UR63, URZ, UP0, !UPT ;  /* 0x0000003fff057290 */ /* 0x000fe200087fe4ff */
[----:B------:R-:W-:Y:S01]  /*75f0*/  UMOV UR10, UR50 ;  /* 0x00000032000a7c82 */ /* 0x000fe20008000000 */
[----:B------:R-:W-:Y:S07]  /*7600*/  UMOV UR11, UR36 ;  /* 0x00000024000b7c82 */ /* 0x000fee0008000000 */
[----:B------:R1:W-:Y:S01]  /*7610*/  UTMASTG.3D [UR8], [UR4] ;  /* 0x00000008040073b5 */ /* 0x0003e20008010000 */
[----:B------:R0:W-:Y:S01]  /*7620*/  UTMACMDFLUSH ;  /* 0x00000000000079b7 */ /* 0x0001e20000000000 */
[----:B-1----:R-:W-:Y:S04]  /*7630*/  DEPBAR.LE SB0, 0x1 ;  /* 0x000080400000791a */ /* 0x002fe80000000000 */
.L_x_120:
[----:B------:R-:W-:Y:S05]  /*7640*/  BSYNC.RECONVERGENT B0 ;  /* 0x0000000000007941 */ /* 0x000fea0003800200 */
.L_x_119:
[----:B------:R-:W-:Y:S01]  /*7650*/  BAR.SYNC.DEFER_BLOCKING 0x1, 0x80 ;  /* 0x0042000000007b1d */ /* 0x000fe20000010000 */
[----:B------:R-:W-:Y:S04]  /*7660*/  UIADD3 UR4, UPT, UPT, UR46, 0x1, URZ ;  /* 0x000000012e047890 */ /* 0x000fe8000fffe0ff */
[----:B------:R-:W-:Y:S04]  /*7670*/  UISETP.NE.AND UP0, UPT, UR4, 0x4, UPT ;  /* 0x000000040400788c */ /* 0x000fe8000bf05270 */
[----:B------:R-:W-:Y:S01]  /*7680*/  USEL UR45, UR4, URZ, UP0 ;  /* 0x000000ff042d7287 */ /* 0x000fe20008000000 */
[----:B------:R1:W-:Y:S01]  /*7690*/  @P6 SYNCS.ARRIVE.TRANS64.RED.A1T0 RZ, [R0+URZ], RZ ;  /* 0x000000ff00ff69a7 */ /* 0x0003e200081004ff */
[----:B------:R-:W-:Y:S01]  /*76a0*/  BSSY B1, `(.L_x_121) ;  /* 0x0000014000017945 */ /* 0x000fe20003800000 */
[----:B------:R-:W4:Y:S02]  /*76b0*/  @P6 SYNCS.PHASECHK.TRANS64.TRYWAIT P0, [R2+URZ+0x80], R3 ;  /* 0x00008003020065a7 */ /* 0x000f2400080011ff */
[----:B----4-:R-:W-:Y:S01]  /*76c0*/  @P6 SEL R66, RZ, 0x1, !P0 ;  /* 0x00000001ff426807 */ /* 0x010fe20004000000 */
[----:B-1----:R-:W-:Y:S06]  /*76d0*/  @!P6 BRA `(.L_x_122) ;  /* 0x000000000040e947 */ /* 0x002fec0003800000 */
[----:B------:R-:W-:Y:S01]  /*76e0*/  ISETP.NE.AND P1, PT, R67, RZ, PT ;  /* 0x000000ff4300720c */ /* 0x000fe20003f25270 */
[----:B------:R-:W-:Y:S01]  /*76f0*/  BSSY B0, `(.L_x_123) ;  /* 0x0000009000007945 */ /* 0x000fe20003800000 */
[----:B------:R-:W-:Y:S11]  /*7700*/  ISETP.NE.AND P0, PT, R66, RZ, PT ;  /* 0x000000ff4200720c */ /* 0x000ff60003f05270 */
[----:B------:R-:W-:Y:S05]  /*7710*/  @P1 IMAD R3, R64, 0x1000, R65 ;  /* 0x0000100040031824 */ /* 0x000fea00078e0241 */
[----:B------:R-:W-:Y:S05]  /*7720*/  @P1 IADD3 R0, PT, PT, R3, UR44, RZ ;  /* 0x0000002c03001c10 */ /* 0x000fea000fffe0ff */
[----:B------:R-:W-:Y:S01]  /*7730*/  @P1 IMAD.IADD R0, R59, 0x1, R0 ;  /* 0x000000013b001824 */ /* 0x000fe200078e0200 */
[----:B------:R-:W-:Y:S06]  /*7740*/  @P0 BRA `(.L_x_124) ;  /* 0x00000000000c0947 */ /* 0x000fec0003800000 */
[----:B------:R-:W-:Y:S04]  /*7750*/  SHF.L.U32 R4, R58, 0x1f, RZ ;  /* 0x0000001f3a047819 */ /* 0x000fe800000006ff */
[----:B------:R-:W1:Y:S02]  /*7760*/  SYNCS.PHASECHK.TRANS64.TRYWAIT P0, [R2+URZ+0x80], R4 ;  /* 0x00008004020075a7 */ /* 0x000e6400080011ff */
[----:B-1----:R-:W-:Y:S05]  /*7770*/  @!P0 BRA `(.L_x_125) ;  /* 0x0000001c00f48947 */ /* 0x002fea0003800000 */
.L_x_124:
[----:B------:R-:W-:Y:S05]  /*7780*/  BSYNC B0 ;  /* 0x0000000000007941 */ /* 0x000fea0003800000 */
.L_x_123:
[----:B------:R-:W-:Y:S02]  /*7790*/  ISETP.NE.AND P0, PT, R67, RZ, PT ;  /* 0x000000ff4300720c */ /* 0x000fe40003f05270 */
[----:B------:R-:W-:Y:S11]  /*77a0*/  IADD3 R64, PT, PT, R64, 0x1, RZ ;  /* 0x0000000140407810 */ /* 0x000ff60007ffe0ff */
[----:B------:R-:W-:Y:S05]  /*77b0*/  @P0 WARPSYNC.ALL ;  /* 0x0000000000000948 */ /* 0x000fea0003800000 */
[----:B------:R4:W1:Y:S04]  /*77c0*/  @P0 LDSM.16.M88.4 R28, [R3+UR44+0x200] ;  /* 0x0002002c031c083b */ /* 0x0008680008000200 */
[----:B------:R4:W1:Y:S02]  /*77d0*/  @P0 LDSM.16.M88.4 R36, [R0+0x200] ;  /* 0x000200000024083b */ /* 0x0008640000000200 */
.L_x_122:
[----:B------:R-:W-:Y:S05]  /*77e0*/  BSYNC B1 ;  /* 0x0000000000017941 */ /* 0x000fea0003800000 */
.L_x_121:
[----:B----4-:R-:W-:Y:S05]  /*77f0*/  VIADD R0, R25, 0x40 ;  /* 0x0000004019007836 */ /* 0x010fea0000000000 */
[----:B------:R-:W-:Y:S04]  /*7800*/  SHF.R.U32.HI R0, RZ, 0x15, R0 ;  /* 0x00000015ff007819 */ /* 0x000fe80000011600 */
[----:B------:R-:W-:Y:S11]  /*7810*/  LOP3.LUT P0, RZ, R0, 0x3, R50, 0x48, !PT ;  /* 0x0000000300ff7812 */ /* 0x000ff60007804832 */
[----:B------:R-:W-:Y:S02]  /*7820*/  @!UPT UIADD3 URZ, UPT, UPT, URZ, URZ, URZ ;  /* 0x000000fffffff290 */ /* 0x000fe4000fffe0ff */
[----:B------:R-:W-:Y:S05]  /*7830*/  @!P0 BRA `(.L_x_126) ;  /* 0x0000000000408947 */ /* 0x000fea0003800000 */
[----:B------:R-:W4:Y:S01]  /*7840*/  LDCU.64 UR8, c[0x4][0x70] ;  /* 0x01000e00ff0877ac */ /* 0x000f220008000a00 */
[----:B------:R-:W-:Y:S01]  /*7850*/  MOV R3, 0x0 ;  /* 0x0000000000037802 */ /* 0x000fe20000000f00 */
[----:B------:R-:W-:Y:S02]  /*7860*/  HFMA2 R12, -RZ, RZ, 0, 5.9604644775390625e-08 ;  /* 0x00000001ff0c7431 */ /* 0x000fe400000001ff */
[----:B---3--:R-:W-:Y:S02]  /*7870*/  IMAD.MOV.U32 R8, RZ, RZ, 0x192 ;  /* 0x00000192ff087424 */ /* 0x008fe400078e00ff */
[----:B------:R-:W-:Y:S01]  /*7880*/  IMAD.MOV.U32 R13, RZ, RZ, RZ ;  /* 0x000000ffff0d7224 */ /* 0x000fe200078e00ff */
[----:B------:R-:W3:Y:S01]  /*7890*/  LDCU.64 UR6, c[0x4][0x78] ;  /* 0x01000f00ff0677ac */ /* 0x000ee20008000a00 */
[----:B-1----:R-:W1:Y:S01]  /*78a0*/  LDC.64 R2, c[0x4][R3] ;  /* 0x0100000003027b82 */ /* 0x002e620000000a00 */
[----:B------:R-:W5:Y:S01]  /*78b0*/  LDCU.64 UR4, c[0x4][0x10] ;  /* 0x01000200ff0477ac */ /* 0x000f620008000a00 */
[----:B----4-:R-:W-:Y:S01]  /*78c0*/  MOV R5, UR9 ;  /* 0x0000000900057c02 */ /* 0x010fe20008000f00 */
[----:B------:R-:W-:Y:S01]  /*78d0*/  IMAD.U32 R4, RZ, RZ, UR8 ;  /* 0x00000008ff047e24 */ /* 0x000fe2000f8e00ff */
[----:B---3--:R-:W-:Y:S01]  /*78e0*/  MOV R7, UR7 ;  /* 0x0000000700077c02 */ /* 0x008fe20008000f00 */
[----:B------:R-:W-:Y:S01]  /*78f0*/  IMAD.U32 R6, RZ, RZ, UR6 ;  /* 0x00000006ff067e24 */ /* 0x000fe2000f8e00ff */
[----:B-----5:R-:W-:Y:S01]  /*7900*/  MOV R11, UR5 ;  /* 0x00000005000b7c02 */ /* 0x020fe20008000f00 */
[----:B------:R-:W-:Y:S02]  /*7910*/  IMAD.U32 R10, RZ, RZ, UR4 ;  /* 0x00000004ff0a7e24 */ /* 0x000fe4000f8e00ff */
[----:B------:R-:W-:Y:S07]  /*7920*/  LEPC R20, `(.L_x_126) ;  /* 0x000000001014794e */ /* 0x000fee0000000000 */
[----:B-12---:R-:W-:Y:S05]  /*7930*/  CALL.ABS.NOINC R2 ;  /* 0x0000000002007343 */ /* 0x006fea0003c00000 */
.L_x_126:
[----:B------:R-:W-:Y:S01]  /*7940*/  ISETP.NE.AND P6, PT, R61, RZ, PT ;  /* 0x000000ff3d00720c */ /* 0x000fe20003fc5270 */
[----:B------:R-:W-:Y:S05]  /*7950*/  WARPSYNC.ALL ;  /* 0x0000000000007948 */ /* 0x000fea0003800000 */
[----:B------:R-:W-:Y:S01]  /*7960*/  R2UR UR4, R25 ;  /* 0x00000000190472ca */ /* 0x000fe200000e0000 */
[--C-:B-1----:R-:W-:Y:S01]  /*7970*/  HADD2.F32 R3, -RZ, R28.reuse.H0_H0 ;  /* 0x2000001cff037230 */ /* 0x102fe20000004100 */
[----:B------:R-:W-:Y:S01]  /*7980*/  ISETP.NE.AND P0, PT, R60, RZ, PT ;  /* 0x000000ff3c00720c */ /* 0x000fe20003f05270 */
[--C-:B------:R-:W-:Y:S01]  /*7990*/  HADD2.F32 R20, -RZ, R29.reuse.H0_H0 ;  /* 0x2000001dff147230 */ /* 0x100fe20000004100 */
[----:B------:R-:W-:Y:S01]  /*79a0*/  BSSY.RECONVERGENT B0, `(.L_x_127) ;  /* 0x0000051000007945 */ /* 0x000fe20003800200 */
[----:B------:R-:W-:Y:S08]  /*79b0*/  HADD2.F32 R21, -RZ, R29.H1_H1 ;  /* 0x3000001dff157230 */ /* 0x000ff00000004100 */
[----:B---3--:R-:W1:Y:S02]  /*79c0*/  LDTM.16dp256bit.x4 R4, tmem[UR4+0x40] ;  /* 0x00004004000479ee */ /* 0x008e640008120000 */
[C---:B-1----:R-:W-:Y:S01]  /*79d0*/  FMUL R0, R24.reuse, R4 ;  /* 0x0000000418007220 */ /* 0x042fe20000400000 */
[----:B------:R-:W-:Y:S02]  /*79e0*/  HADD2.F32 R4, -RZ, R28.H1_H1 ;  /* 0x3000001cff047230 */ /* 0x000fe40000004100 */
[C---:B------:R-:W-:Y:S01]  /*79f0*/  FMUL R2, R24.reuse, R5 ;  /* 0x0000000518027220 */ /* 0x040fe20000400000 */
[C---:B------:R-:W-:Y:S01]  /*7a00*/  FMUL R7, R24.reuse, R7 ;  /* 0x0000000718077220 */ /* 0x040fe20000400000 */
[C---:B------:R-:W-:Y:S01]  /*7a10*/  FFMA R0, R27.reuse, R3, R0 ;  /* 0x000000031b007223 */ /* 0x040fe20000000000 */
[C---:B------:R-:W-:Y:S01]  /*7a20*/  FMUL R3, R24.reuse, R6 ;  /* 0x0000000618037220 */ /* 0x040fe20000400000 */
[C---:B------:R-:W-:Y:S01]  /*7a30*/  FFMA R2, R27.reuse, R4, R2 ;  /* 0x000000041b027223 */ /* 0x040fe20000000002 */
[C---:B------:R-:W-:Y:S01]  /*7a40*/  FMUL R4, R24.reuse, R8 ;  /* 0x0000000818047220 */ /* 0x040fe20000400000 */
[C---:B------:R-:W-:Y:S01]  /*7a50*/  FMUL R8, R24.reuse, R12 ;  /* 0x0000000c18087220 */ /* 0x040fe20000400000 */
[----:B------:R-:W-:Y:S01]  /*7a60*/  FMUL R12, R24, R16 ;  /* 0x00000010180c7220 */ /* 0x000fe20000400000 */
[C---:B------:R-:W-:Y:S01]  /*7a70*/  FFMA R3, R27.reuse, R20, R3 ;  /* 0x000000141b037223 */ /* 0x040fe20000000003 */
[----:B------:R-:W-:Y:S01]  /*7a80*/  F2FP.F16.F32.PACK_AB R32, R2, R0 ;  /* 0x000000000220723e */ /* 0x000fe200000000ff */
[--C-:B------:R-:W-:Y:S02]  /*7a90*/  HADD2.F32 R16, -RZ, R30.reuse.H0_H0 ;  /* 0x2000001eff107230 */ /* 0x100fe40000004100 */
[C---:B------:R-:W-:Y:S01]  /*7aa0*/  FMUL R5, R24.reuse, R9 ;  /* 0x0000000918057220 */ /* 0x040fe20000400000 */
[----:B------:R-:W-:Y:S02]  /*7ab0*/  HADD2.F32 R0, -RZ, R30.H1_H1 ;  /* 0x3000001eff007230 */ /* 0x000fe40000004100 */
[C---:B------:R-:W-:Y:S01]  /*7ac0*/  FFMA R7, R27.reuse, R21, R7 ;  /* 0x000000151b077223 */ /* 0x040fe20000000007 */
[--C-:B------:R-:W-:Y:S02]  /*7ad0*/  HADD2.F32 R2, -RZ, R31.reuse.H0_H0 ;  /* 0x2000001fff027230 */ /* 0x100fe40000004100 */
[C---:B------:R-:W-:Y:S01]  /*7ae0*/  FMUL R6, R24.reuse, R10 ;  /* 0x0000000a18067220 */ /* 0x040fe20000400000 */
[C---:B------:R-:W-:Y:S01]  /*7af0*/  FFMA R4, R27.reuse, R16, R4 ;  /* 0x000000101b047223 */ /* 0x040fe20000000004 */
[----:B------:R-:W-:Y:S01]  /*7b00*/  FFMA R5, R27, R0, R5 ;  /* 0x000000001b057223 */ /* 0x000fe20000000005 */
[----:B------:R-:W-:Y:S01]  /*7b10*/  F2FP.F16.F32.PACK_AB R33, R7, R3 ;  /* 0x000000030721723e */ /* 0x000fe200000000ff */
[----:B------:R-:W-:Y:S02]  /*7b20*/  HADD2.F32 R16, -RZ, R31.H1_H1 ;  /* 0x3000001fff107230 */ /* 0x000fe40000004100 */
        /* <DEDUP_REMOVED lines=9> */
[C---:B------:R-:W-:Y:S01]  /*7bc0*/  FFMA R8, R27.reuse, R0, R8 ;  /* 0x000000001b087223 */ /* 0x040fe20000000008 */
[C---:B------:R-:W-:Y:S01]  /*7bd0*/  FFMA R9, R27.reuse, R2, R9 ;  /* 0x000000021b097223 */ /* 0x040fe20000000009 */
[----:B------:R-:W-:Y:S02]  /*7be0*/  HADD2.F32 R0, -RZ, R37.H1_H1 ;  /* 0x30000025ff007230 */ /* 0x000fe40000004100 */
[----:B------:R-:W-:Y:S01]  /*7bf0*/  FFMA R10, R27, R3, R10 ;  /* 0x000000031b0a7223 */ /* 0x000fe2000000000a */
[----:B------:R-:W-:Y:S01]  /*7c00*/  F2FP.F16.F32.PACK_AB R35, R11, R6 ;  /* 0x000000060b23723e */ /* 0x000fe200000000ff */
[C---:B------:R-:W-:Y:S01]  /*7c10*/  FMUL R15, R24.reuse, R15 ;  /* 0x0000000f180f7220 */ /* 0x040fe20000400000 */
[--C-:B------:R-:W-:Y:S02]  /*7c20*/  HADD2.F32 R2, -RZ, R38.reuse.H0_H0 ;  /* 0x20000026ff027230 */ /* 0x100fe40000004100 */
[C---:B------:R-:W-:Y:S01]  /*7c30*/  FMUL R13, R24.reuse, R17 ;  /* 0x00000011180d7220 */ /* 0x040fe20000400000 */
[----:B------:R-:W-:Y:S01]  /*7c40*/  HADD2.F32 R3, -RZ, R38.H1_H1 ;  /* 0x30000026ff037230 */ /* 0x000fe20000004100 */
[----:B------:R1:W-:Y:S01]  /*7c50*/  STSM.16.M88.4 [R63+0x2200], R32 ;  /* 0x002200203f007844 */ /* 0x0003e20000000200 */
[----:B------:R-:W-:Y:S01]  /*7c60*/  F2FP.F16.F32.PACK_AB R8, R9, R8 ;  /* 0x000000080908723e */ /* 0x000fe200000000ff */
[--C-:B------:R-:W-:Y:S02]  /*7c70*/  HADD2.F32 R4, -RZ, R39.reuse.H0_H0 ;  /* 0x20000027ff047230 */ /* 0x100fe40000004100 */
[C---:B------:R-:W-:Y:S01]  /*7c80*/  FMUL R14, R24.reuse, R18 ;  /* 0x00000012180e7220 */ /* 0x040fe20000400000 */
[----:B------:R-:W-:Y:S02]  /*7c90*/  HADD2.F32 R5, -RZ, R39.H1_H1 ;  /* 0x30000027ff057230 */ /* 0x000fe40000004100 */
[C---:B------:R-:W-:Y:S01]  /*7ca0*/  FFMA R15, R27.reuse, R0, R15 ;  /* 0x000000001b0f7223 */ /* 0x040fe2000000000f */
[----:B------:R-:W-:Y:S01]  /*7cb0*/  MOV R0, UR45 ;  /* 0x0000002d00007c02 */ /* 0x000fe20008000f00 */
        /* <DEDUP_REMOVED lines=18> */
[----:B---3--:R-:W3:Y:S01]  /*7de0*/  FENCE.VIEW.ASYNC.S ;  /* 0x00000000000073c6 */ /* 0x008ee20000000000 */
[----:B------:R-:W-:Y:S01]  /*7df0*/  @P6 PRMT R0, R68, 0x654, R0 ;  /* 0x0000065444006816 */ /* 0x000fe20000000000 */
[----:B---3--:R-:W-:Y:S06]  /*7e00*/  BAR.SYNC.DEFER_BLOCKING 0x1, 0x80 ;  /* 0x0042000000007b1d */ /* 0x008fec0000010000 */
        /* <DEDUP_REMOVED lines=9> */
[----:B---3--:R-:W-:Y:S04]  /*7ea0*/  DEPBAR.LE SB0, 0x1 ;  /* 0x000080400000791a */ /* 0x008fe80000000000 */
.L_x_128:
[----:B------:R-:W-:Y:S05]  /*7eb0*/  BSYNC.RECONVERGENT B0 ;  /* 0x0000000000007941 */ /* 0x000fea0003800200 */
.L_x_127:
        /* <DEDUP_REMOVED lines=8> */
[----:B---3--:R-:W-:Y:S06]  /*7f40*/  @!P6 BRA `(.L_x_130) ;  /* 0x000000000040e947 */ /* 0x008fec0003800000 */
        /* <DEDUP_REMOVED lines=8> */
[----:B------:R-:W3:Y:S02]  /*7fd0*/  SYNCS.PHASECHK.TRANS64.TRYWAIT P0, [R3+URZ+0x80], R0 ;  /* 0x00008000030075a7 */ /* 0x000ee400080011ff */
[----:B---3--:R-:W-:Y:S05]  /*7fe0*/  @!P0 BRA `(.L_x_133) ;  /* 0x0000001400ec8947 */ /* 0x008fea0003800000 */
.L_x_132:
[----:B------:R-:W-:Y:S05]  /*7ff0*/  BSYNC B0 ;  /* 0x0000000000007941 */ /* 0x000fea0003800000 */
.L_x_131:
[----:B------:R-:W-:Y:S11]  /*8000*/  ISETP.NE.AND P0, PT, R67, RZ, PT ;  /* 0x000000ff4300720c */ /* 0x000ff60003f05270 */
[----:B------:R-:W-:Y:S02]  /*8010*/  @!UPT UIADD3 URZ, UPT, UPT, URZ, URZ, URZ ;  /* 0x000000fffffff290 */ /* 0x000fe4000fffe0ff */
[----:B------:R-:W-:Y:S05]  /*8020*/  @P0 WARPSYNC.ALL ;  /* 0x0000000000000948 */ /* 0x000fea0003800000 */
[----:B------:R4:W1:Y:S04]  /*8030*/  @P0 LDSM.16.M88.4 R28, [R64+UR44+0x200] ;  /* 0x0002002c401c083b */ /* 0x0008680008000200 */
[----:B------:R4:W1:Y:S02]  /*8040*/  @P0 LDSM.16.M88.4 R36, [R2+0x200] ;  /* 0x000200000224083b */ /* 0x0008640000000200 */
.L_x_130:
[----:B------:R-:W-:Y:S05]  /*8050*/  BSYNC B1 ;  /* 0x0000000000017941 */ /* 0x000fea0003800000 */
.L_x_129:
[----:B---3--:R-:W-:Y:S05]  /*8060*/  VIADD R0, R25, 0x60 ;  /* 0x0000006019007836 */ /* 0x008fea0000000000 */
[----:B------:R-:W-:Y:S04]  /*8070*/  SHF.R.U32.HI R0, RZ, 0x15, R0 ;  /* 0x00000015ff007819 */ /* 0x000fe80000011600 */
[----:B------:R-:W-:Y:S11]  /*8080*/  LOP3.LUT P0, RZ, R0, 0x3, R50, 0x48, !PT ;  /* 0x0000000300ff7812 */ /* 0x000ff60007804832 */
[----:B------:R-:W-:Y:S02]  /*8090*/  @!UPT UIADD3 URZ, UPT, UPT, URZ, URZ, URZ ;  /* 0x000000fffffff290 */ /* 0x000fe4000fffe0ff */
[----:B------:R-:W-:Y:S05]  /*80a0*/  @!P0 BRA `(.L_x_134) ;  /* 0x0000000000408947 */ /* 0x000fea0003800000 */
[----:B------:R-:W3:Y:S01]  /*80b0*/  LDCU.64 UR8, c[0x4][0x70] ;  /* 0x01000e00ff0877ac */ /* 0x000ee20008000a00 */
[----:B------:R-:W-:Y:S01]  /*80c0*/  MOV R3, 0x0 ;  /* 0x0000000000037802 */ /* 0x000fe20000000f00 */
[----:B------:R-:W-:Y:S02]  /*80d0*/  HFMA2 R12, -RZ, RZ, 0, 5.9604644775390625e-08 ;  /* 0x00000001ff0c7431 */ /* 0x000fe400000001ff */
[----:B-1----:R-:W-:Y:S02]  /*80e0*/  IMAD.MOV.U32 R8, RZ, RZ, 0x192 ;  /* 0x00000192ff087424 */ /* 0x002fe400078e00ff */
[----:B------:R-:W-:Y:S01]  /*80f0*/  IMAD.MOV.U32 R13, RZ, RZ, RZ ;  /* 0x000000ffff0d7224 */ /* 0x000fe200078e00ff */
[----:B------:R-:W1:Y:S01]  /*8100*/  LDCU.64 UR6, c[0x4][0x78] ;  /* 0x01000f00ff0677ac */ /* 0x000e620008000a00 */
[----:B----4-:R-:W4:Y:S01]  /*8110*/  LDC.64 R2, c[0x4][R3] ;  /* 0x0100000003027b82 */ /* 0x010f220000000a00 */
        /* <DEDUP_REMOVED lines=9> */
.L_x_134:
[----:B------:R-:W-:Y:S01]  /*81b0*/  ISETP.NE.AND P0, PT, R60, RZ, PT ;  /* 0x000000ff3c00720c */ /* 0x000fe20003f05270 */
[----:B------:R-:W-:Y:S05]  /*81c0*/  WARPSYNC.ALL ;  /* 0x0000000000007948 */ /* 0x000fea0003800000 */
[----:B------:R-:W-:Y:S01]  /*81d0*/  R2UR UR4, R25 ;  /* 0x00000000190472ca */ /* 0x000fe200000e0000 */
[----:B------:R-:W3:Y:S01]  /*81e0*/  S2UR UR5, SR_CgaCtaId ;  /* 0x00000000000579c3 */ /* 0x000ee20000008800 */
[--C-:B-1----:R-:W-:Y:S01]  /*81f0*/  HADD2.F32 R0, -RZ, R28.reuse.H0_H0 ;  /* 0x2000001cff007230 */ /* 0x102fe20000004100 */
[----:B------:R-:W-:Y:S01]  /*8200*/  BSSY.RECONVERGENT B0, `(.L_x_135) ;  /* 0x0000051000007945 */ /* 0x000fe20003800200 */
[----:B----4-:R-:W-:Y:S02]  /*8210*/  HADD2.F32 R2, -RZ, R28.H1_H1 ;  /* 0x3000001cff027230 */ /* 0x010fe40000004100 */
[--C-:B------:R-:W-:Y:S02]  /*8220*/  HADD2.F32 R3, -RZ, R29.reuse.H0_H0 ;  /* 0x2000001dff037230 */ /* 0x100fe40000004100 */
[----:B------:R-:W-:Y:S02]  /*8230*/  HADD2.F32 R20, -RZ, R29.H1_H1 ;  /* 0x3000001dff147230 */ /* 0x000fe40000004100 */
[--C-:B------:R-:W-:Y:S02]  /*8240*/  HADD2.F32 R21, -RZ, R30.reuse.H0_H0 ;  /* 0x2000001eff157230 */ /* 0x100fe40000004100 */
[----:B------:R-:W-:Y:S01]  /*8250*/  HADD2.F32 R25, -RZ, R30.H1_H1 ;  /* 0x3000001eff197230 */ /* 0x000fe20000004100 */
[----:B------:R-:W1:Y:S01]  /*8260*/  LDTM.16dp256bit.x4 R4, tmem[UR4+0x60] ;  /* 0x00006004000479ee */ /* 0x000e620008120000 */
[----:B------:R-:W-:Y:S01]  /*8270*/  R2UR UR4, R26 ;  /* 0x000000001a0472ca */ /* 0x000fe200000e0000 */
[----:B------:R-:W-:Y:S01]  /*8280*/  NOP ;  /* 0x0000000000007918 */ /* 0x000fe20000000000 */
[--C-:B------:R-:W-:Y:S02]  /*8290*/  HADD2.F32 R26, -RZ, R31.reuse.H0_H0 ;  /* 0x2000001fff1a7230 */ /* 0x100fe40000004100 */
[----:B------:R-:W-:Y:S02]  /*82a0*/  HADD2.F32 R28, -RZ, R31.H1_H1 ;  /* 0x3000001fff1c7230 */ /* 0x000fe40000004100 */
[--C-:B------:R-:W-:Y:S02]  /*82b0*/  HADD2.F32 R29, -RZ, R36.reuse.H0_H0 ;  /* 0x20000024ff1d7230 */ /* 0x100fe40000004100 */
[----:B------:R-:W-:Y:S02]  /*82c0*/  HADD2.F32 R30, -RZ, R36.H1_H1 ;  /* 0x30000024ff1e7230 */ /* 0x000fe40000004100 */
[--C-:B------:R-:W-:Y:S02]  /*82d0*/  HADD2.F32 R31, -RZ, R37.reuse.H0_H0 ;  /* 0x20000025ff1f7230 */ /* 0x100fe40000004100 */
[----:B------:R-:W-:Y:S01]  /*82e0*/  HADD2.F32 R32, -RZ, R37.H1_H1 ;  /* 0x30000025ff207230 */ /* 0x000fe20000004100 */
[----:B------:R-:W-:Y:S01]  /*82f0*/  UIADD3 UR4, UPT, UPT, UR4, 0x110, URZ ;  /* 0x0000011004047890 */ /* 0x000fe2000fffe0ff */
[--C-:B------:R-:W-:Y:S02]  /*8300*/  HADD2.F32 R33, -RZ, R38.reuse.H0_H0 ;  /* 0x20000026ff217230 */ /* 0x100fe40000004100 */
[----:B------:R-:W-:Y:S02]  /*8310*/  HADD2.F32 R34, -RZ, R38.H1_H1 ;  /* 0x30000026ff227230 */ /* 0x000fe40000004100 */
[--C-:B------:R-:W-:Y:S02]  /*8320*/  HADD2.F32 R35, -RZ, R39.reuse.H0_H0 ;  /* 0x20000027ff237230 */ /* 0x100fe40000004100 */
[----:B------:R-:W-:Y:S02]  /*8330*/  HADD2.F32 R36, -RZ, R39.H1_H1 ;  /* 0x30000027ff247230 */ /* 0x000fe40000004100 */
[C---:B-1----:R-:W-:Y:S01]  /*8340*/  FMUL R4, R24.reuse, R4 ;  /* 0x0000000418047220 */ /* 0x042fe20000400000 */
[----:B---3--:R-:W-:Y:S01]  /*8350*/  UPRMT UR4, UR5, 0x654, UR4 ;  /* 0x0000065405047896 */ /* 0x008fe20008000004 */
[C---:B------:R-:W-:Y:S01]  /*8360*/  FMUL R5, R24.reuse, R5 ;  /* 0x0000000518057220 */ /* 0x040fe20000400000 */
[C---:B------:R-:W-:Y:S01]  /*8370*/  FMUL R6, R24.reuse, R6 ;  /* 0x0000000618067220 */ /* 0x040fe20000400000 */
[C---:B------:R-:W-:Y:S01]  /*8380*/  FFMA R4, R27.reuse, R0, R4 ;  /* 0x000000001b047223 */ /* 0x040fe20000000004 */
[C---:B------:R-:W-:Y:S01]  /*8390*/  FMUL R7, R24.reuse, R7 ;  /* 0x0000000718077220 */ /* 0x040fe20000400000 */
[C---:B------:R-:W-:Y:S01]  /*83a0*/  FFMA R5, R27.reuse, R2, R5 ;  /* 0x000000021b057223 */ /* 0x040fe20000000005 */
[C---:B------:R-:W-:Y:S01]  /*83b0*/  FFMA R6, R27.reuse, R3, R6 ;  /* 0x000000031b067223 */ /* 0x040fe20000000006 */
[C---:B------:R-:W-:Y:S01]  /*83c0*/  FMUL R8, R24.reuse, R8 ;  /* 0x0000000818087220 */ /* 0x040fe20000400000 */
[----:B------:R-:W-:Y:S01]  /*83d0*/  FFMA R7, R27, R20, R7 ;  /* 0x000000141b077223 */ /* 0x000fe20000000007 */
[----:B------:R-:W-:Y:S01]  /*83e0*/  SYNCS.ARRIVE.TRANS64.RED.A1T0 RZ, [UR4], RZ ;  /* 0x000000ffffff79a7 */ /* 0x000fe20008100404 */
[----:B------:R-:W-:Y:S01]  /*83f0*/  F2FP.F16.F32.PACK_AB R4, R5, R4 ;  /* 0x000000040504723e */ /* 0x000fe200000000ff */
[----:B------:R-:W-:Y:S01]  /*8400*/  FFMA R8, R27, R21, R8 ;  /* 0x000000151b087223 */ /* 0x000fe20000000008 */
[C---:B------:R-:W-:Y:S01]  /*8410*/  FMUL R9, R24.reuse, R9 ;  /* 0x0000000918097220 */ /* 0x040fe20000400000 */
[----:B------:R-:W-:Y:S01]  /*8420*/  F2FP.F16.F32.PACK_AB R5, R7, R6 ;  /* 0x000000060705723e */ /* 0x000fe200000000ff */
[C---:B------:R-:W-:Y:S01]  /*8430*/  FMUL R0, R24.reuse, R10 ;  /* 0x0000000a18007220 */ /* 0x040fe20000400000 */
[C---:B------:R-:W-:Y:S01]  /*8440*/  FMUL R2, R24.reuse, R11 ;  /* 0x0000000b18027220 */ /* 0x040fe20000400000 */
[C---:B------:R-:W-:Y:S01]  /*8450*/  FMUL R3, R24.reuse, R12 ;  /* 0x0000000c18037220 */ /* 0x040fe20000400000 */
[C---:B------:R-:W-:Y:S01]  /*8460*/  FFMA R9, R27.reuse, R25, R9 ;  /* 0x000000191b097223 */ /* 0x040fe20000000009 */
[C---:B------:R-:W-:Y:S01]  /*8470*/  FMUL R10, R24.reuse, R13 ;  /* 0x0000000d180a7220 */ /* 0x040fe20000400000 */
[C---:B------:R-:W-:Y:S01]  /*8480*/  FFMA R0, R27.reuse, R26, R0 ;  /* 0x0000001a1b007223 */ /* 0x040fe20000000000 */
[C---:B------:R-:W-:Y:S01]  /*8490*/  FMUL R11, R24.reuse, R14 ;  /* 0x0000000e180b7220 */ /* 0x040fe20000400000 */
[C---:B------:R-:W-:Y:S01]  /*84a0*/  FFMA R2, R27.reuse, R28, R2 ;  /* 0x0000001c1b027223 */ /* 0x040fe20000000002 */
[C---:B------:R-:W-:Y:S01]  /*84b0*/  FMUL R15, R24.reuse, R15 ;  /* 0x0000000f180f7220 */ /* 0x040fe20000400000 */
[C---:B------:R-:W-:Y:S01]  /*84c0*/  FMUL R12, R24.reuse, R16 ;  /* 0x00000010180c7220 */ /* 0x040fe20000400000 */
[C---:B------:R-:W-:Y:S01]  /*84d0*/  FFMA R3, R27.reuse, R29, R3 ;  /* 0x0000001d1b037223 */ /* 0x040fe20000000003 */
[C---:B------:R-:W-:Y:S01]  /*84e0*/  FMUL R13, R24.reuse, R17 ;  /* 0x00000011180d7220 */ /* 0x040fe20000400000 */
[C---:B------:R-:W-:Y:S01]  /*84f0*/  FFMA R10, R27.reuse, R30, R10 ;  /* 0x0000001e1b0a7223 */ /* 0x040fe2000000000a */
[C---:B------:R-:W-:Y:S01]  /*8500*/  FMUL R14, R24.reuse, R18 ;  /* 0x00000012180e7220 */ /* 0x040fe20000400000 */
[C---:B------:R-:W-:Y:S01]  /*8510*/  FFMA R11, R27.reuse, R31, R11 ;  /* 0x0000001f1b0b7223 */ /* 0x040fe2000000000b */
        /* <DEDUP_REMOVED lines=31> */
.L_x_136:
[----:B------:R-:W-:Y:S05]  /*8710*/  BSYNC.RECONVERGENT B0 ;  /* 0x0000000000007941 */ /* 0x000fea0003800200 */
.L_x_135:
[----:B------:R-:W-:Y:S01]  /*8720*/  BAR.SYNC.DEFER_BLOCKING 0x1, 0x80 ;  /* 0x0042000000007b1d */ /* 0x000fe20000010000 */
[----:B------:R-:W-:Y:S01]  /*8730*/  UISETP.NE.AND UP0, UPT, UR47, -0x4, UPT ;  /* 0xfffffffc2f00788c */ /* 0x000fe2000bf05270 */
[----:B------:R-:W-:Y:S08]  /*8740*/  IADD3 R22, PT, PT, R22, 0x1, RZ ;  /* 0x0000000116167810 */ /* 0x000ff00007ffe0ff */
[----:B------:R-:W-:Y:S05]  /*8750*/  BRA.U !UP0, `(.L_x_137) ;  /* 0x0000000108247547 */ /* 0x000fea000b800000 */
[----:B------:R-:W-:Y:S01]  /*8760*/  ISETP.NE.AND P0, PT, R61, RZ, PT ;  /* 0x000000ff3d00720c */ /* 0x000fe20003f05270 */
[----:B------:R-:W-:Y:S01]  /*8770*/  IMAD.U32 R0, RZ, RZ, UR46 ;  /* 0x0000002eff007e24 */ /* 0x000fe2000f8e00ff */
[----:B------:R-:W-:Y:S04]  /*8780*/  UIADD3 UR4, UPT, UPT, UR46, 0x1, URZ ;  /* 0x000000012e047890 */ /* 0x000fe8000fffe0ff */
[----:B------:R-:W-:Y:S04]  /*8790*/  UISETP.NE.AND UP0, UPT, UR4, 0x4, UPT ;  /* 0x000000040400788c */ /* 0x000fe8000bf05270 */
[----:B------:R-:W-:Y:S03]  /*87a0*/  USEL UR46, UR4, URZ, UP0 ;  /* 0x000000ff042e7287 */ /* 0x000fe60008000000 */
[----:B------:R-:W-:Y:S05]  /*87b0*/  @P0 LEA R0, R0, UR44, 0x3 ;  /* 0x0000002c00000c11 */ /* 0x000fea000f8e18ff */
[----:B------:R-:W-:Y:S05]  /*87c0*/  @P0 VIADD R0, R0, 0xa0 ;  /* 0x000000a000000836 */ /* 0x000fea0000000000 */
[----:B------:R-:W-:Y:S04]  /*87d0*/  @P0 PRMT R0, R68, 0x654, R0 ;  /* 0x0000065444000816 */ /* 0x000fe80000000000 */
[----:B------:R3:W-:Y:S03]  /*87e0*/  @P0 SYNCS.ARRIVE.TRANS64.RED.A1T0 RZ, [R0+URZ], RZ ;  /* 0x000000ff00ff09a7 */ /* 0x0007e600081004ff */
.L_x_137:
[----:B------:R-:W-:Y:S01]  /*87f0*/  R2UR UR5, R51 ;  /* 0x00000000330572ca */ /* 0x000fe200000e0000 */
[----:B------:R-:W-:Y:S01]  /*8800*/  UISETP.NE.AND UP0, UPT, UR61, URZ, UPT ;  /* 0x000000ff3d00728c */ /* 0x000fe2000bf05270 */
[----:B------:R-:W-:Y:S01]  /*8810*/  R2UR UR4, R52 ;  /* 0x00000000340472ca */ /* 0x000fe200000e0000 */
[----:B------:R-:W-:Y:S01]  /*8820*/  UIADD3 UR47, UPT, UPT, UR47, 0x4, URZ ;  /* 0x000000042f2f7890 */ /* 0x000fe2000fffe0ff */
[----:B------:R-:W-:Y:S01]  /*8830*/  ISETP.NE.AND P0, PT, R55, 0x2, PT ;  /* 0x000000023700780c */ /* 0x000fe20003f05270 */
[----:B------:R-:W-:Y:S01]  /*8840*/  UMOV UR36, UR60 ;  /* 0x0000003c00247c82 */ /* 0x000fe20008000000 */
[----:B------:R-:W-:Y:S02]  /*8850*/  ISETP.NE.AND P1, PT, R22, 0x4, PT ;  /* 0x000000041600780c */ /* 0x000fe40003f25270 */
[----:B------:R-:W-:Y:S02]  /*8860*/  SEL R2, RZ, 0x1, P0 ;  /* 0x00000001ff027807 */ /* 0x000fe40000000000 */
[----:B---3--:R-:W-:Y:S02]  /*8870*/  SEL R0, RZ, 0x1, P1 ;  /* 0x00000001ff007807 */ /* 0x008fe40000800000 */
[----:B------:R-:W-:Y:S01]  /*8880*/  LOP3.LUT R56, R56, R2, RZ, 0x3c, !PT ;  /* 0x0000000238387212 */ /* 0x000fe200078e3cff */
[----:B------:R-:W-:Y:S01]  /*8890*/  UIADD3 UR20, UPT, UPT, UR37, UR5, URZ ;  /* 0x0000000525147290 */ /* 0x000fe2000fffe0ff */
[----:B------:R-:W-:Y:S01]  /*88a0*/  LOP3.LUT R57, R57, R0, RZ, 0x3c, !PT ;  /* 0x0000000039397212 */ /* 0x000fe200078e3cff */
[----:B------:R-:W-:Y:S01]  /*88b0*/  UIADD3 UR16, UPT, UPT, UR38, UR4, URZ ;  /* 0x0000000426107290 */ /* 0x000fe2000fffe0ff */
[----:B------:R-:W-:Y:S02]  /*88c0*/  SEL R55, R55, RZ, P0 ;  /* 0x000000ff37377207 */ /* 0x000fe40000000000 */
[----:B------:R-:W-:Y:S01]  /*88d0*/  SEL R22, R22, RZ, P1 ;  /* 0x000000ff16167207 */ /* 0x000fe20000800000 */
[----:B------:R-:W-:Y:S08]  /*88e0*/  BRA.U UP0, `(.L_x_138) ;  /* 0xffffffcd00cc7547 */ /* 0x000ff0000b83ffff */
[----:B------:R-:W3:Y:S01]  /*88f0*/  LDCU.64 UR4, c[0x0][0x888] ;  /* 0x00011100ff0477ac */ /* 0x000ee20008000a00 */
[----:B------:R-:W4:Y:S01]  /*8900*/  LDCU.64 UR6, c[0x0][0x890] ;  /* 0x00011200ff0677ac */ /* 0x000f220008000a00 */
[----:B---3--:R-:W-:Y:S02]  /*8910*/  ISETP.NE.U32.AND P2, PT, RZ, UR4, PT ;  /* 0x00000004ff007c0c */ /* 0x008fe4000bf45070 */
[----:B----4-:R-:W-:Y:S02]  /*8920*/  ISETP.NE.U32.AND P1, PT, RZ, UR6, PT ;  /* 0x00000006ff007c0c */ /* 0x010fe4000bf25070 */
[----:B------:R-:W-:Y:S02]  /*8930*/  ISETP.NE.AND.EX P2, PT, RZ, UR5, PT, P2 ;  /* 0x00000005ff007c0c */ /* 0x000fe4000bf45320 */
[----:B------:R-:W-:-:S13]  /*8940*/  ISETP.NE.AND.EX P0, PT, RZ, UR7, PT, P1 ;  /* 0x00000007ff007c0c */ /* 0x000fda000bf05310 */
[----:B------:R-:W-:Y:S05]  /*8950*/  @P2 BRA P0, `(.L_x_139) ;  /* 0x00000000003c2947 */ /* 0x000fea0000000000 */
[----:B------:R-:W-:-:S13]  /*8960*/  ISETP.NE.AND.EX P1, PT, RZ, UR7, PT, P1 ;  /* 0x00000007ff007c0c */ /* 0x000fda000bf25310 */
[----:B------:R-:W-:Y:S05]  /*8970*/  @P1 BRA `(.L_x_140) ;  /* 0x00000000000c1947 */ /* 0x000fea0003800000 */
[----:B------:R-:W-:-:S13]  /*8980*/  FSETP.NEU.AND P0, PT, R27, RZ, PT ;  /* 0x000000ff1b00720b */ /* 0x000fda0003f0d000 */
[----:B------:R-:W-:Y:S05]  /*8990*/  @!P0 EXIT ;  /* 0x000000000000894d */ /* 0x000fea0003800000 */
[----:B------:R-:W-:Y:S05]  /*89a0*/  BRA `(.L_x_139) ;  /* 0x0000000000287947 */ /* 0x000fea0003800000 */
.L_x_140:
[----:B------:R-:W-:Y:S01]  /*89b0*/  ISETP.NE.AND P0, PT, R54, RZ, PT ;  /* 0x000000ff3600720c */ /* 0x000fe20003f05270 */
[----:B------:R-:W-:-:S12]  /*89c0*/  BSSY.RECONVERGENT B0, `(.L_x_139) ;  /* 0x0000008000007945 */ /* 0x000fd80003800200 */
[----:B------:R-:W-:Y:S05]  /*89d0*/  @P0 BRA `(.L_x_141) ;  /* 0x0000000000100947 */ /* 0x000fea0003800000 */
[----:B------:R-:W-:-:S04]  /*89e0*/  ISETP.NE.U32.AND P0, PT, RZ, UR4, PT ;  /* 0x00000004ff007c0c */ /* 0x000fc8000bf05070 */
[----:B------:R-:W-:-:S13]  /*89f0*/  ISETP.NE.AND.EX P0, PT, RZ, UR5, PT, P0 ;  /* 0x00000005ff007c0c */ /* 0x000fda000bf05300 */
[----:B------:R-:W-:Y:S05]  /*8a00*/  @!P0 EXIT ;  /* 0x000000000000894d */ /* 0x000fea0003800000 */
[----:B------:R-:W-:Y:S05]  /*8a10*/  BRA `(.L_x_142) ;  /* 0x0000000000087947 */ /* 0x000fea0003800000 */
.L_x_141:
[----:B------:R-:W-:-:S13]  /*8a20*/  FSETP.NEU.AND P0, PT, R27, RZ, PT ;  /* 0x000000ff1b00720b */ /* 0x000fda0003f0d000 */
[----:B------:R-:W-:Y:S05]  /*8a30*/  @!P0 EXIT ;  /* 0x000000000000894d */ /* 0x000fea0003800000 */
.L_x_142:
[----:B------:R-:W-:Y:S05]  /*8a40*/  BSYNC.RECONVERGENT B0 ;  /* 0x0000000000007941 */ /* 0x000fea0003800200 */
.L_x_139:
[----:B------:R-:W3:Y:S01]  /*8a50*/  S2UR UR7, SR_CgaCtaId ;  /* 0x00000000000779c3 */ /* 0x000ee20000008800 */
[----:B------:R-:W-:Y:S01]  /*8a60*/  ULEA UR6, UR46, UR44, 0x3 ;  /* 0x0000002c2e067291 */ /* 0x000fe2000f8e18ff */
[----:B------:R-:W-:-:S04]  /*8a70*/  DEPBAR.LE SB0, 0x0 ;  /* 0x000080000000791a */ /* 0x000fc80000000000 */
[----:B------:R-:W-:-:S04]  /*8a80*/  UIADD3 UR6, UPT, UPT, UR6, 0xa0, URZ ;  /* 0x000000a006067890 */ /* 0x000fc8000fffe0ff */
[----:B---3--:R-:W-:-:S09]  /*8a90*/  UPRMT UR6, UR7, 0x654, UR6 ;  /* 0x0000065407067896 */ /* 0x008fd20008000006 */
[----:B------:R-:W-:Y:S01]  /*8aa0*/  SYNCS.ARRIVE.TRANS64.RED.A1T0 RZ, [UR6], RZ ;  /* 0x000000ffffff79a7 */ /* 0x000fe20008100406 */
[----:B------:R-:W-:Y:S05]  /*8ab0*/  EXIT ;  /* 0x000000000000794d */ /* 0x000fea0003800000 */
.L_x_25:
[----:B-1----:R1:W3:Y:S02]  /*8ac0*/  SYNCS.PHASECHK.TRANS64.TRYWAIT P0, [R0+URZ+0x140], R2 ;  /* 0x00014002000075a7 */ /* 0x0022e400080011ff */
[----:B---3--:R-:W-:Y:S05]  /*8ad0*/  @!P0 NANOSLEEP.SYNCS 0x989680 ;  /* 0x009896800000895d */ /* 0x008fea0003900000 */
[----:B------:R-:W3:Y:S02]  /*8ae0*/  @!P0 SYNCS.PHASECHK.TRANS64 P0, [R0+URZ+0x140], R2 ;  /* 0x00014002000085a7 */ /* 0x000ee400080010ff */
[----:B---3--:R-:W-:Y:S05]  /*8af0*/  @!P0 BRA `(.L_x_25) ;  /* 0xfffffffc00f08947 */ /* 0x008fea000383ffff */
[----:B------:R-:W-:Y:S05]  /*8b00*/  BRA `(.L_x_143) ;  /* 0xffffff9000307947 */ /* 0x000fea000383ffff */
.L_x_28:
[----:B-1----:R-:W-:-:S07]  /*8b10*/  MOV R0, UR33 ;  /* 0x0000002100007c02 */ /* 0x002fce0008000f00 */
.L_x_144:
[----:B-1----:R1:W3:Y:S02]  /*8b20*/  SYNCS.PHASECHK.TRANS64.TRYWAIT P0, [R0+URZ+0x40], R3 ;  /* 0x00004003000075a7 */ /* 0x0022e400080011ff */
[----:B---3--:R-:W-:Y:S05]  /*8b30*/  @!P0 NANOSLEEP.SYNCS 0x989680 ;  /* 0x009896800000895d */ /* 0x008fea0003900000 */
[----:B------:R-:W3:Y:S02]  /*8b40*/  @!P0 SYNCS.PHASECHK.TRANS64 P0, [R0+URZ+0x40], R3 ;  /* 0x00004003000085a7 */ /* 0x000ee400080010ff */
[----:B---3--:R-:W-:Y:S05]  /*8b50*/  @!P0 BRA `(.L_x_144) ;  /* 0xfffffffc00f08947 */ /* 0x008fea000383ffff */
[----:B------:R-:W-:Y:S05]  /*8b60*/  BRA `(.L_x_27) ;  /* 0xffffff9000747947 */ /* 0x000fea000383ffff */
.L_x_35:
[----:B-1----:R-:W-:-:S07]  /*8b70*/  MOV R0, UR17 ;  /* 0x0000001100007c02 */ /* 0x002fce0008000f00 */
.L_x_145:
[----:B-1----:R1:W3:Y:S02]  /*8b80*/  SYNCS.PHASECHK.TRANS64.TRYWAIT P0, [R0+URZ+0x40], R3 ;  /* 0x00004003000075a7 */ /* 0x0022e400080011ff */
[----:B---3--:R-:W-:Y:S05]  /*8b90*/  @!P0 NANOSLEEP.SYNCS 0x989680 ;  /* 0x009896800000895d */ /* 0x008fea0003900000 */
[----:B------:R-:W3:Y:S02]  /*8ba0*/  @!P0 SYNCS.PHASECHK.TRANS64 P0, [R0+URZ+0x40], R3 ;  /* 0x00004003000085a7 */ /* 0x000ee400080010ff */
[----:B---3--:R-:W-:Y:S05]  /*8bb0*/  @!P0 BRA `(.L_x_145) ;  /* 0xfffffffc00f08947 */ /* 0x008fea000383ffff */
[----:B------:R-:W-:Y:S05]  /*8bc0*/  BRA `(.L_x_34) ;  /* 0xffffff94003c7947 */ /* 0x000fea000383ffff */
.L_x_40:
[----:B-1----:R1:W3:Y:S02]  /*8bd0*/  SYNCS.PHASECHK.TRANS64.TRYWAIT P0, [R3+URZ+0xd0], R0 ;  /* 0x0000d000030075a7 */ /* 0x0022e400080011ff */
[----:B---3--:R-:W-:Y:S05]  /*8be0*/  @!P0 NANOSLEEP.SYNCS 0x989680 ;  /* 0x009896800000895d */ /* 0x008fea0003900000 */
[----:B------:R-:W3:Y:S02]  /*8bf0*/  @!P0 SYNCS.PHASECHK.TRANS64 P0, [R3+URZ+0xd0], R0 ;  /* 0x0000d000030085a7 */ /* 0x000ee400080010ff */
[----:B---3--:R-:W-:Y:S05]  /*8c00*/  @!P0 BRA `(.L_x_40) ;  /* 0xfffffffc00f08947 */ /* 0x008fea000383ffff */
[----:B------:R-:W-:Y:S05]  /*8c10*/  BRA `(.L_x_146) ;  /* 0xffffff9400dc7947 */ /* 0x000fea000383ffff */
.L_x_44:
[----:B------:R-:W-:-:S07]  /*8c20*/  MOV R0, UR4 ;  /* 0x0000000400007c02 */ /* 0x000fce0008000f00 */
.L_x_147:
[----:B-1----:R1:W3:Y:S02]  /*8c30*/  SYNCS.PHASECHK.TRANS64.TRYWAIT P0, [R0+URZ], R2 ;  /* 0x00000002000075a7 */ /* 0x0022e400080011ff */
[----:B---3--:R-:W-:Y:S05]  /*8c40*/  @!P0 NANOSLEEP.SYNCS 0x989680 ;  /* 0x009896800000895d */ /* 0x008fea0003900000 */
[----:B------:R-:W3:Y:S02]  /*8c50*/  @!P0 SYNCS.PHASECHK.TRANS64 P0, [R0+URZ], R2 ;  /* 0x00000002000085a7 */ /* 0x000ee400080010ff */
[----:B---3--:R-:W-:Y:S05]  /*8c60*/  @!P0 BRA `(.L_x_147) ;  /* 0xfffffffc00f08947 */ /* 0x008fea000383ffff */
[----:B------:R-:W-:Y:S05]  /*8c70*/  BRA `(.L_x_148) ;  /* 0xffffff9c00887947 */ /* 0x000fea000383ffff */
.L_x_45:
[----:B------:R-:W-:-:S07]  /*8c80*/  MOV R0, UR5 ;  /* 0x0000000500007c02 */ /* 0x000fce0008000f00 */
.L_x_149:
[----:B-1----:R1:W3:Y:S02]  /*8c90*/  SYNCS.PHASECHK.TRANS64.TRYWAIT P0, [R0+URZ], R3 ;  /* 0x00000003000075a7 */ /* 0x0022e400080011ff */
[----:B---3--:R-:W-:Y:S05]  /*8ca0*/  @!P0 NANOSLEEP.SYNCS 0x989680 ;  /* 0x009896800000895d */ /* 0x008fea0003900000 */
[----:B------:R-:W3:Y:S02]  /*8cb0*/  @!P0 SYNCS.PHASECHK.TRANS64 P0, [R0+URZ], R3 ;  /* 0x00000003000085a7 */ /* 0x000ee400080010ff */
[----:B---3--:R-:W-:Y:S05]  /*8cc0*/  @!P0 BRA `(.L_x_149) ;  /* 0xfffffffc00f08947 */ /* 0x008fea000383ffff */
[----:B------:R-:W-:Y:S05]  /*8cd0*/  BRA `(.L_x_150) ;  /* 0xffffff9c00947947 */ /* 0x000fea000383ffff */
.L_x_46:
[----:B------:R-:W-:-:S07]  /*8ce0*/  MOV R0, UR5 ;  /* 0x0000000500007c02 */ /* 0x000fce0008000f00 */
.L_x_151:
[----:B-1----:R1:W3:Y:S02]  /*8cf0*/  SYNCS.PHASECHK.TRANS64.TRYWAIT P0, [R0+URZ], R3 ;  /* 0x00000003000075a7 */ /* 0x0022e400080011ff */
[----:B---3--:R-:W-:Y:S05]  /*8d00*/  @!P0 NANOSLEEP.SYNCS 0x989680 ;  /* 0x009896800000895d */ /* 0x008fea0003900000 */
[----:B------:R-:W3:Y:S02]  /*8d10*/  @!P0 SYNCS.PHASECHK.TRANS64 P0, [R0+URZ], R3 ;  /* 0x00000003000085a7 */ /* 0x000ee400080010ff */
[----:B---3--:R-:W-:Y:S05]  /*8d20*/  @!P0 BRA `(.L_x_151) ;  /* 0xfffffffc00f08947 */ /* 0x008fea000383ffff */
[----:B------:R-:W-:Y:S05]  /*8d30*/  BRA `(.L_x_152) ;  /* 0xffffff9c00a07947 */ /* 0x000fea000383ffff */
.L_x_47:
[----:B------:R-:W-:-:S07]  /*8d40*/  MOV R0, UR5 ;  /* 0x0000000500007c02 */ /* 0x000fce0008000f00 */
.L_x_153:
[----:B-1----:R1:W3:Y:S02]  /*8d50*/  SYNCS.PHASECHK.TRANS64.TRYWAIT P0, [R0+URZ], R3 ;  /* 0x00000003000075a7 */ /* 0x0022e400080011ff */
[----:B---3--:R-:W-:Y:S05]  /*8d60*/  @!P0 NANOSLEEP.SYNCS 0x989680 ;  /* 0x009896800000895d */ /* 0x008fea0003900000 */
[----:B------:R-:W3:Y:S02]  /*8d70*/  @!P0 SYNCS.PHASECHK.TRANS64 P0, [R0+URZ], R3 ;  /* 0x00000003000085a7 */ /* 0x000ee400080010ff */
[----:B---3--:R-:W-:Y:S05]  /*8d80*/  @!P0 BRA `(.L_x_153) ;  /* 0xfffffffc00f08947 */ /* 0x008fea000383ffff */
[----:B------:R-:W-:Y:S05]  /*8d90*/  BRA `(.L_x_154) ;  /* 0xffffff9c00ac7947 */ /* 0x000fea000383ffff */
.L_x_48:
[----:B------:R-:W-:-:S07]  /*8da0*/  MOV R0, UR5 ;  /* 0x0000000500007c02 */ /* 0x000fce0008000f00 */
.L_x_155:
[----:B-1----:R1:W3:Y:S02]  /*8db0*/  SYNCS.PHASECHK.TRANS64.TRYWAIT P0, [R0+URZ], R3 ;  /* 0x00000003000075a7 */ /* 0x0022e400080011ff */
[----:B---3--:R-:W-:Y:S05]  /*8dc0*/  @!P0 NANOSLEEP.SYNCS 0x989680 ;  /* 0x009896800000895d */ /* 0x008fea0003900000 */
[----:B------:R-:W3:Y:S02]  /*8dd0*/  @!P0 SYNCS.PHASECHK.TRANS64 P0, [R0+URZ], R3 ;  /* 0x00000003000085a7 */ /* 0x000ee400080010ff */
[----:B---3--:R-:W-:Y:S05]  /*8de0*/  @!P0 BRA `(.L_x_155) ;  /* 0xfffffffc00f08947 */ /* 0x008fea000383ffff */
[----:B------:R-:W-:Y:S05]  /*8df0*/  BRA `(.L_x_156) ;  /* 0xffffff9c00b87947 */ /* 0x000fea000383ffff */
.L_x_49:
[----:B------:R-:W-:-:S07]  /*8e00*/  MOV R0, UR5 ;  /* 0x0000000500007c02 */ /* 0x000fce0008000f00 */
.L_x_157:
[----:B-1----:R1:W3:Y:S02]  /*8e10*/  SYNCS.PHASECHK.TRANS64.TRYWAIT P0, [R0+URZ], R3 ;  /* 0x00000003000075a7 */ /* 0x0022e400080011ff */
[----:B---3--:R-:W-:Y:S05]  /*8e20*/  @!P0 NANOSLEEP.SYNCS 0x989680 ;  /* 0x009896800000895d */ /* 0x008fea0003900000 */
[----:B------:R-:W3:Y:S02]  /*8e30*/  @!P0 SYNCS.PHASECHK.TRANS64 P0, [R0+URZ], R3 ;  /* 0x00000003000085a7 */ /* 0x000ee400080010ff */
[----:B---3--:R-:W-:Y:S05]  /*8e40*/  @!P0 BRA `(.L_x_157) ;  /* 0xfffffffc00f08947 */ /* 0x008fea000383ffff */
[----:B------:R-:W-:Y:S05]  /*8e50*/  BRA `(.L_x_158) ;  /* 0xffffff9c00c47947 */ /* 0x000fea000383ffff */
.L_x_50:
[----:B------:R-:W-:-:S07]  /*8e60*/  MOV R0, UR5 ;  /* 0x0000000500007c02 */ /* 0x000fce0008000f00 */
.L_x_159:
[----:B-1----:R1:W3:Y:S02]  /*8e70*/  SYNCS.PHASECHK.TRANS64.TRYWAIT P0, [R0+URZ], R3 ;  /* 0x00000003000075a7 */ /* 0x0022e400080011ff */
[----:B---3--:R-:W-:Y:S05]  /*8e80*/  @!P0 NANOSLEEP.SYNCS 0x989680 ;  /* 0x009896800000895d */ /* 0x008fea0003900000 */
[----:B------:R-:W3:Y:S02]  /*8e90*/  @!P0 SYNCS.PHASECHK.TRANS64 P0, [R0+URZ], R3 ;  /* 0x00000003000085a7 */ /* 0x000ee400080010ff */
[----:B---3--:R-:W-:Y:S05]  /*8ea0*/  @!P0 BRA `(.L_x_159) ;  /* 0xfffffffc00f08947 */ /* 0x008fea000383ffff */
[----:B------:R-:W-:Y:S05]  /*8eb0*/  BRA `(.L_x_160) ;  /* 0xffffff9c00d07947 */ /* 0x000fea000383ffff */
.L_x_53:
[----:B--2---:R2:W3:Y:S02]  /*8ec0*/  SYNCS.PHASECHK.TRANS64.TRYWAIT P0, [R2+URZ+0x130], R4 ;  /* 0x00013004020075a7 */ /* 0x0044e400080011ff */
[----:B---3--:R-:W-:Y:S05]  /*8ed0*/  @!P0 NANOSLEEP.SYNCS 0x989680 ;  /* 0x009896800000895d */ /* 0x008fea0003900000 */
[----:B------:R-:W3:Y:S02]  /*8ee0*/  @!P0 SYNCS.PHASECHK.TRANS64 P0, [R2+URZ+0x130], R4 ;  /* 0x00013004020085a7 */ /* 0x000ee400080010ff */
[----:B---3--:R-:W-:Y:S05]  /*8ef0*/  @!P0 BRA `(.L_x_53) ;  /* 0xfffffffc00f08947 */ /* 0x008fea000383ffff */
[----:B------:R-:W-:Y:S05]  /*8f00*/  BRA `(.L_x_161) ;  /* 0xffffffa000347947 */ /* 0x000fea000383ffff */
.L_x_54:
[----:B------:R-:W-:-:S07]  /*8f10*/  MOV R2, UR4 ;  /* 0x0000000400027c02 */ /* 0x000fce0008000f00 */
.L_x_162:
[----:B--2---:R2:W3:Y:S02]  /*8f20*/  SYNCS.PHASECHK.TRANS64.TRYWAIT P0, [R2+URZ+0xe0], R5 ;  /* 0x0000e005020075a7 */ /* 0x0044e400080011ff */
[----:B---3--:R-:W-:Y:S05]  /*8f30*/  @!P0 NANOSLEEP.SYNCS 0x989680 ;  /* 0x009896800000895d */ /* 0x008fea0003900000 */
[----:B------:R-:W3:Y:S02]  /*8f40*/  @!P0 SYNCS.PHASECHK.TRANS64 P0, [R2+URZ+0xe0], R5 ;  /* 0x0000e005020085a7 */ /* 0x000ee400080010ff */
[----:B---3--:R-:W-:Y:S05]  /*8f50*/  @!P0 BRA `(.L_x_162) ;  /* 0xfffffffc00f08947 */ /* 0x008fea000383ffff */
[----:B------:R-:W-:Y:S05]  /*8f60*/  BRA `(.L_x_163) ;  /* 0xffffffa000447947 */ /* 0x000fea000383ffff */
.L_x_55:
[----:B--2---:R2:W3:Y:S02]  /*8f70*/  SYNCS.PHASECHK.TRANS64.TRYWAIT P1, [R2+URZ+0xd0], R4 ;  /* 0x0000d004020075a7 */ /* 0x0044e400080211ff */
[----:B---3--:R-:W-:Y:S05]  /*8f80*/  @!P1 NANOSLEEP.SYNCS 0x989680 ;  /* 0x009896800000995d */ /* 0x008fea0003900000 */
[----:B------:R-:W3:Y:S02]  /*8f90*/  @!P1 SYNCS.PHASECHK.TRANS64 P1, [R2+URZ+0xd0], R4 ;  /* 0x0000d004020095a7 */ /* 0x000ee400080210ff */
[----:B---3--:R-:W-:Y:S05]  /*8fa0*/  @!P1 BRA `(.L_x_55) ;  /* 0xfffffffc00f09947 */ /* 0x008fea000383ffff */
[----:B------:R-:W-:Y:S05]  /*8fb0*/  BRA `(.L_x_164) ;  /* 0xffffffa000747947 */ /* 0x000fea000383ffff */
.L_x_58:
[----:B------:R-:W-:-:S07]  /*8fc0*/  MOV R0, UR4 ;  /* 0x0000000400007c02 */ /* 0x000fce0008000f00 */
.L_x_165:
[----:B--2---:R2:W3:Y:S02]  /*8fd0*/  SYNCS.PHASECHK.TRANS64.TRYWAIT P0, [R0+URZ+0xe0], R2 ;  /* 0x0000e002000075a7 */ /* 0x0044e400080011ff */
[----:B---3--:R-:W-:Y:S05]  /*8fe0*/  @!P0 NANOSLEEP.SYNCS 0x989680 ;  /* 0x009896800000895d */ /* 0x008fea0003900000 */
[----:B------:R-:W3:Y:S02]  /*8ff0*/  @!P0 SYNCS.PHASECHK.TRANS64 P0, [R0+URZ+0xe0], R2 ;  /* 0x0000e002000085a7 */ /* 0x000ee400080010ff */
[----:B---3--:R-:W-:Y:S05]  /*9000*/  @!P0 BRA `(.L_x_165) ;  /* 0xfffffffc00f08947 */ /* 0x008fea000383ffff */
[----:B------:R-:W-:Y:S05]  /*9010*/  BRA `(.L_x_57) ;  /* 0xffffffa000c87947 */ /* 0x000fea000383ffff */
.L_x_65:
[----:B-1----:R1:W2:Y:S02]  /*9020*/  SYNCS.PHASECHK.TRANS64.TRYWAIT P1, [R0+URZ+0xd0], R2 ;  /* 0x0000d002000075a7 */ /* 0x0022a400080211ff */
[----:B--2---:R-:W-:Y:S05]  /*9030*/  @!P1 NANOSLEEP.SYNCS 0x989680 ;  /* 0x009896800000995d */ /* 0x004fea0003900000 */
[----:B------:R-:W2:Y:S02]  /*9040*/  @!P1 SYNCS.PHASECHK.TRANS64 P1, [R0+URZ+0xd0], R2 ;  /* 0x0000d002000095a7 */ /* 0x000ea400080210ff */
[----:B--2---:R-:W-:Y:S05]  /*9050*/  @!P1 BRA `(.L_x_65) ;  /* 0xfffffffc00f09947 */ /* 0x004fea000383ffff */
[----:B------:R-:W-:Y:S05]  /*9060*/  BRA `(.L_x_166) ;  /* 0xffffffa800407947 */ /* 0x000fea000383ffff */
.L_x_66:
[----:B------:R-:W-:-:S07]  /*9070*/  MOV R2, UR31 ;  /* 0x0000001f00027c02 */ /* 0x000fce0008000f00 */
.L_x_167:
[----:B-1----:R1:W2:Y:S02]  /*9080*/  SYNCS.PHASECHK.TRANS64.TRYWAIT P0, [R2+URZ+0x110], R0 ;  /* 0x00011000020075a7 */ /* 0x0022a400080011ff */
[----:B--2---:R-:W-:Y:S05]  /*9090*/  @!P0 NANOSLEEP.SYNCS 0x989680 ;  /* 0x009896800000895d */ /* 0x004fea0003900000 */
[----:B------:R-:W2:Y:S02]  /*90a0*/  @!P0 SYNCS.PHASECHK.TRANS64 P0, [R2+URZ+0x110], R0 ;  /* 0x00011000020085a7 */ /* 0x000ea400080010ff */
[----:B--2---:R-:W-:Y:S05]  /*90b0*/  @!P0 BRA `(.L_x_167) ;  /* 0xfffffffc00f08947 */ /* 0x004fea000383ffff */
[----:B------:R-:W-:Y:S05]  /*90c0*/  BRA `(.L_x_168) ;  /* 0xffffffa800907947 */ /* 0x000fea000383ffff */
.L_x_69:
[----:B------:R-:W-:Y:S07]  /*90d0*/  MOV R0, UR5 ;  /* 0x0000000500007c02 */ /* 0x000fee0008000f00 */
.L_x_169:
[----:B-1----:R1:W2:Y:S02]  /*90e0*/  SYNCS.PHASECHK.TRANS64.TRYWAIT P0, [R0+URZ], R2 ;  /* 0x00000002000075a7 */ /* 0x0022a400080011ff */
[----:B--2---:R-:W-:Y:S05]  /*90f0*/  @!P0 NANOSLEEP.SYNCS 0x989680 ;  /* 0x009896800000895d */ /* 0x004fea0003900000 */
[----:B------:R-:W2:Y:S02]  /*9100*/  @!P0 SYNCS.PHASECHK.TRANS64 P0, [R0+URZ], R2 ;  /* 0x00000002000085a7 */ /* 0x000ea400080010ff */
[----:B--2---:R-:W-:Y:S05]  /*9110*/  @!P0 BRA `(.L_x_169) ;  /* 0xfffffffc00f08947 */ /* 0x004fea000383ffff */
[----:B------:R-:W-:Y:S05]  /*9120*/  BRA `(.L_x_68) ;  /* 0xffffffa800ac7947 */ /* 0x000fea000383ffff */
.L_x_72:
[----:B------:R-:W-:-:S07]  /*9130*/  MOV R0, UR4 ;  /* 0x0000000400007c02 */ /* 0x000fce0008000f00 */
.L_x_170:
[----:B--2---:R2:W4:Y:S02]  /*9140*/  SYNCS.PHASECHK.TRANS64.TRYWAIT P0, [R0+URZ], R2 ;  /* 0x00000002000075a7 */ /* 0x00452400080011ff */
[----:B----4-:R-:W-:Y:S05]  /*9150*/  @!P0 NANOSLEEP.SYNCS 0x989680 ;  /* 0x009896800000895d */ /* 0x010fea0003900000 */
[----:B------:R-:W4:Y:S02]  /*9160*/  @!P0 SYNCS.PHASECHK.TRANS64 P0, [R0+URZ], R2 ;  /* 0x00000002000085a7 */ /* 0x000f2400080010ff */
[----:B----4-:R-:W-:Y:S05]  /*9170*/  @!P0 BRA `(.L_x_170) ;  /* 0xfffffffc00f08947 */ /* 0x010fea000383ffff */
[----:B------:R-:W-:Y:S05]  /*9180*/  BRA `(.L_x_171) ;  /* 0xffffffac00887947 */ /* 0x000fea000383ffff */
.L_x_73:
[----:B------:R-:W-:-:S07]  /*9190*/  MOV R0, UR5 ;  /* 0x0000000500007c02 */ /* 0x000fce0008000f00 */
.L_x_172:
[----:B-1----:R1:W2:Y:S02]  /*91a0*/  SYNCS.PHASECHK.TRANS64.TRYWAIT P0, [R0+URZ], R3 ;  /* 0x00000003000075a7 */ /* 0x0022a400080011ff */
[----:B--2---:R-:W-:Y:S05]  /*91b0*/  @!P0 NANOSLEEP.SYNCS 0x989680 ;  /* 0x009896800000895d */ /* 0x004fea0003900000 */
[----:B------:R-:W2:Y:S02]  /*91c0*/  @!P0 SYNCS.PHASECHK.TRANS64 P0, [R0+URZ], R3 ;  /* 0x00000003000085a7 */ /* 0x000ea400080010ff */
[----:B--2---:R-:W-:Y:S05]  /*91d0*/  @!P0 BRA `(.L_x_172) ;  /* 0xfffffffc00f08947 */ /* 0x004fea000383ffff */
[----:B------:R-:W-:Y:S05]  /*91e0*/  BRA `(.L_x_173) ;  /* 0xffffffac00947947 */ /* 0x000fea000383ffff */
.L_x_74:
[----:B------:R-:W-:-:S07]  /*91f0*/  MOV R0, UR5 ;  /* 0x0000000500007c02 */ /* 0x000fce0008000f00 */
.L_x_174:
[----:B-1----:R1:W2:Y:S02]  /*9200*/  SYNCS.PHASECHK.TRANS64.TRYWAIT P0, [R0+URZ], R3 ;  /* 0x00000003000075a7 */ /* 0x0022a400080011ff */
[----:B--2---:R-:W-:Y:S05]  /*9210*/  @!P0 NANOSLEEP.SYNCS 0x989680 ;  /* 0x009896800000895d */ /* 0x004fea0003900000 */
[----:B------:R-:W2:Y:S02]  /*9220*/  @!P0 SYNCS.PHASECHK.TRANS64 P0, [R0+URZ], R3 ;  /* 0x00000003000085a7 */ /* 0x000ea400080010ff */
[----:B--2---:R-:W-:Y:S05]  /*9230*/  @!P0 BRA `(.L_x_174) ;  /* 0xfffffffc00f08947 */ /* 0x004fea000383ffff */
[----:B------:R-:W-:Y:S05]  /*9240*/  BRA `(.L_x_175) ;  /* 0xffffffac00a07947 */ /* 0x000fea000383ffff */
.L_x_75:
[----:B-1----:R-:W-:-:S07]  /*9250*/  MOV R0, UR4 ;  /* 0x0000000400007c02 */ /* 0x002fce0008000f00 */
.L_x_176:
[----:B-1----:R1:W2:Y:S02]  /*9260*/  SYNCS.PHASECHK.TRANS64.TRYWAIT P0, [R0+URZ], R2 ;  /* 0x00000002000075a7 */ /* 0x0022a400080011ff */
[----:B--2---:R-:W-:Y:S05]  /*9270*/  @!P0 NANOSLEEP.SYNCS 0x989680 ;  /* 0x009896800000895d */ /* 0x004fea0003900000 */
[----:B------:R-:W2:Y:S02]  /*9280*/  @!P0 SYNCS.PHASECHK.TRANS64 P0, [R0+URZ], R2 ;  /* 0x00000002000085a7 */ /* 0x000ea400080010ff */
[----:B--2---:R-:W-:Y:S05]  /*9290*/  @!P0 BRA `(.L_x_176) ;  /* 0xfffffffc00f08947 */ /* 0x004fea000383ffff */
[----:B------:R-:W-:Y:S05]  /*92a0*/  BRA `(.L_x_177) ;  /* 0xffffffac00ac7947 */ /* 0x000fea000383ffff */
.L_x_80:
[----:B--2---:R2:W3:Y:S02]  /*92b0*/  SYNCS.PHASECHK.TRANS64.TRYWAIT P0, [R12+URZ+0xd0], R0 ;  /* 0x0000d0000c0075a7 */ /* 0x0044e400080011ff */
[----:B---3--:R-:W-:Y:S05]  /*92c0*/  @!P0 NANOSLEEP.SYNCS 0x989680 ;  /* 0x009896800000895d */ /* 0x008fea0003900000 */
[----:B------:R-:W3:Y:S02]  /*92d0*/  @!P0 SYNCS.PHASECHK.TRANS64 P0, [R12+URZ+0xd0], R0 ;  /* 0x0000d0000c0085a7 */ /* 0x000ee400080010ff */
[----:B---3--:R-:W-:Y:S05]  /*92e0*/  @!P0 BRA `(.L_x_80) ;  /* 0xfffffffc00f08947 */ /* 0x008fea000383ffff */
[----:B------:R-:W-:Y:S05]  /*92f0*/  BRA `(.L_x_178) ;  /* 0xffffffb000dc7947 */ /* 0x000fea000383ffff */
.L_x_83:
[----:B--2---:R-:W-:Y:S07]  /*9300*/  MOV R0, UR21 ;  /* 0x0000001500007c02 */ /* 0x004fee0008000f00 */
.L_x_179:
[----:B--2---:R2:W3:Y:S02]  /*9310*/  SYNCS.PHASECHK.TRANS64.TRYWAIT P2, [R0+URZ+0xc8], R6 ;  /* 0x0000c806000075a7 */ /* 0x0044e400080411ff */
[----:B---3--:R-:W-:Y:S05]  /*9320*/  @!P2 NANOSLEEP.SYNCS 0x989680 ;  /* 0x009896800000a95d */ /* 0x008fea0003900000 */
[----:B------:R-:W3:Y:S02]  /*9330*/  @!P2 SYNCS.PHASECHK.TRANS64 P2, [R0+URZ+0xc8], R6 ;  /* 0x0000c8060000a5a7 */ /* 0x000ee400080410ff */
[----:B---3--:R-:W-:Y:S05]  /*9340*/  @!P2 BRA `(.L_x_179) ;  /* 0xfffffffc00f0a947 */ /* 0x008fea000383ffff */
[----:B------:R-:W-:Y:S05]  /*9350*/  BRA `(.L_x_82) ;  /* 0xffffffb800447947 */ /* 0x000fea000383ffff */
.L_x_86:
[----:B------:R-:W-:Y:S07]  /*9360*/  MOV R0, UR21 ;  /* 0x0000001500007c02 */ /* 0x000fee0008000f00 */
.L_x_180:
[----:B--2---:R2:W3:Y:S02]  /*9370*/  SYNCS.PHASECHK.TRANS64.TRYWAIT P0, [R0+URZ+0xa0], R9 ;  /* 0x0000a009000075a7 */ /* 0x0044e400080011ff */
[----:B---3--:R-:W-:Y:S05]  /*9380*/  @!P0 NANOSLEEP.SYNCS 0x989680 ;  /* 0x009896800000895d */ /* 0x008fea0003900000 */
[----:B------:R-:W3:Y:S02]  /*9390*/  @!P0 SYNCS.PHASECHK.TRANS64 P0, [R0+URZ+0xa0], R9 ;  /* 0x0000a009000085a7 */ /* 0x000ee400080010ff */
[----:B---3--:R-:W-:Y:S05]  /*93a0*/  @!P0 BRA `(.L_x_180) ;  /* 0xfffffffc00f08947 */ /* 0x008fea000383ffff */
[----:B------:R-:W-:Y:S05]  /*93b0*/  BRA `(.L_x_181) ;  /* 0xffffffb800a07947 */ /* 0x000fea000383ffff */
.L_x_87:
[----:B------:R-:W-:Y:S07]  /*93c0*/  MOV R0, UR21 ;  /* 0x0000001500007c02 */ /* 0x000fee0008000f00 */
.L_x_182:
[----:B--2---:R2:W3:Y:S02]  /*93d0*/  SYNCS.PHASECHK.TRANS64.TRYWAIT P0, [R0+URZ+0xa8], R9 ;  /* 0x0000a809000075a7 */ /* 0x0044e400080011ff */
[----:B---3--:R-:W-:Y:S05]  /*93e0*/  @!P0 NANOSLEEP.SYNCS 0x989680 ;  /* 0x009896800000895d */ /* 0x008fea0003900000 */
[----:B------:R-:W3:Y:S02]  /*93f0*/  @!P0 SYNCS.PHASECHK.TRANS64 P0, [R0+URZ+0xa8], R9 ;  /* 0x0000a809000085a7 */ /* 0x000ee400080010ff */
[----:B---3--:R-:W-:Y:S05]  /*9400*/  @!P0 BRA `(.L_x_182) ;  /* 0xfffffffc00f08947 */ /* 0x008fea000383ffff */
[----:B------:R-:W-:Y:S05]  /*9410*/  BRA `(.L_x_183) ;  /* 0xffffffb800d87947 */ /* 0x000fea000383ffff */
.L_x_88:
[----:B------:R-:W-:Y:S07]  /*9420*/  MOV R0, UR21 ;  /* 0x0000001500007c02 */ /* 0x000fee0008000f00 */
.L_x_184:
[----:B--2---:R2:W3:Y:S02]  /*9430*/  SYNCS.PHASECHK.TRANS64.TRYWAIT P0, [R0+URZ+0xb0], R9 ;  /* 0x0000b009000075a7 */ /* 0x0044e400080011ff */
[----:B---3--:R-:W-:Y:S05]  /*9440*/  @!P0 NANOSLEEP.SYNCS 0x989680 ;  /* 0x009896800000895d */ /* 0x008fea0003900000 */
[----:B------:R-:W3:Y:S02]  /*9450*/  @!P0 SYNCS.PHASECHK.TRANS64 P0, [R0+URZ+0xb0], R9 ;  /* 0x0000b009000085a7 */ /* 0x000ee400080010ff */
[----:B---3--:R-:W-:Y:S05]  /*9460*/  @!P0 BRA `(.L_x_184) ;  /* 0xfffffffc00f08947 */ /* 0x008fea000383ffff */
[----:B------:R-:W-:Y:S05]  /*9470*/  BRA `(.L_x_185) ;  /* 0xffffffbc001c7947 */ /* 0x000fea000383ffff */
.L_x_89:
[----:B------:R-:W-:Y:S07]  /*9480*/  MOV R0, UR21 ;  /* 0x0000001500007c02 */ /* 0x000fee0008000f00 */
.L_x_186:
[----:B--2---:R2:W3:Y:S02]  /*9490*/  SYNCS.PHASECHK.TRANS64.TRYWAIT P0, [R0+URZ+0xb8], R9 ;  /* 0x0000b809000075a7 */ /* 0x0044e400080011ff */
[----:B---3--:R-:W-:Y:S05]  /*94a0*/  @!P0 NANOSLEEP.SYNCS 0x989680 ;  /* 0x009896800000895d */ /* 0x008fea0003900000 */
[----:B------:R-:W3:Y:S02]  /*94b0*/  @!P0 SYNCS.PHASECHK.TRANS64 P0, [R0+URZ+0xb8], R9 ;  /* 0x0000b809000085a7 */ /* 0x000ee400080010ff */
[----:B---3--:R-:W-:Y:S05]  /*94c0*/  @!P0 BRA `(.L_x_186) ;  /* 0xfffffffc00f08947 */ /* 0x008fea000383ffff */
[----:B------:R-:W-:Y:S05]  /*94d0*/  BRA `(.L_x_187) ;  /* 0xffffffbc005c7947 */ /* 0x000fea000383ffff */
.L_x_91:
[----:B------:R-:W-:-:S07]  /*94e0*/  MOV R0, UR21 ;  /* 0x0000001500007c02 */ /* 0x000fce0008000f00 */
.L_x_188:
[----:B---3--:R3:W4:Y:S02]  /*94f0*/  SYNCS.PHASECHK.TRANS64.TRYWAIT P0, [R0+URZ+0xa0], R2 ;  /* 0x0000a002000075a7 */ /* 0x00872400080011ff */
[----:B----4-:R-:W-:Y:S05]  /*9500*/  @!P0 NANOSLEEP.SYNCS 0x989680 ;  /* 0x009896800000895d */ /* 0x010fea0003900000 */
[----:B------:R-:W4:Y:S02]  /*9510*/  @!P0 SYNCS.PHASECHK.TRANS64 P0, [R0+URZ+0xa0], R2 ;  /* 0x0000a002000085a7 */ /* 0x000f2400080010ff */
[----:B----4-:R-:W-:Y:S05]  /*9520*/  @!P0 BRA `(.L_x_188) ;  /* 0xfffffffc00f08947 */ /* 0x010fea000383ffff */
[----:B------:R-:W-:Y:S05]  /*9530*/  BRA `(.L_x_189) ;  /* 0xffffffbc00d47947 */ /* 0x000fea000383ffff */
.L_x_92:
[----:B---3--:R-:W-:-:S07]  /*9540*/  MOV R0, UR21 ;  /* 0x0000001500007c02 */ /* 0x008fce0008000f00 */
.L_x_190:
[----:B---3--:R3:W4:Y:S02]  /*9550*/  SYNCS.PHASECHK.TRANS64.TRYWAIT P0, [R0+URZ+0xa8], R2 ;  /* 0x0000a802000075a7 */ /* 0x00872400080011ff */
[----:B----4-:R-:W-:Y:S05]  /*9560*/  @!P0 NANOSLEEP.SYNCS 0x989680 ;  /* 0x009896800000895d */ /* 0x010fea0003900000 */
[----:B------:R-:W4:Y:S02]  /*9570*/  @!P0 SYNCS.PHASECHK.TRANS64 P0, [R0+URZ+0xa8], R2 ;  /* 0x0000a802000085a7 */ /* 0x000f2400080010ff */
[----:B----4-:R-:W-:Y:S05]  /*9580*/  @!P0 BRA `(.L_x_190) ;  /* 0xfffffffc00f08947 */ /* 0x010fea000383ffff */
[----:B------:R-:W-:Y:S05]  /*9590*/  BRA `(.L_x_191) ;  /* 0xffffffbc00c47947 */ /* 0x000fea000383ffff */
.L_x_93:
[----:B---3--:R-:W-:-:S07]  /*95a0*/  MOV R0, UR21 ;  /* 0x0000001500007c02 */ /* 0x008fce0008000f00 */
.L_x_192:
[----:B---3--:R3:W4:Y:S02]  /*95b0*/  SYNCS.PHASECHK.TRANS64.TRYWAIT P0, [R0+URZ+0xb0], R2 ;  /* 0x0000b002000075a7 */ /* 0x00872400080011ff */
[----:B----4-:R-:W-:Y:S05]  /*95c0*/  @!P0 NANOSLEEP.SYNCS 0x989680 ;  /* 0x009896800000895d */ /* 0x010fea0003900000 */
[----:B------:R-:W4:Y:S02]  /*95d0*/  @!P0 SYNCS.PHASECHK.TRANS64 P0, [R0+URZ+0xb0], R2 ;  /* 0x0000b002000085a7 */ /* 0x000f2400080010ff */
[----:B----4-:R-:W-:Y:S05]  /*95e0*/  @!P0 BRA `(.L_x_192) ;  /* 0xfffffffc00f08947 */ /* 0x010fea000383ffff */
[----:B------:R-:W-:Y:S05]  /*95f0*/  BRA `(.L_x_193) ;  /* 0xffffffbc00b47947 */ /* 0x000fea000383ffff */
.L_x_95:
[----:B--2---:R2:W3:Y:S02]  /*9600*/  SYNCS.PHASECHK.TRANS64.TRYWAIT P0, [R3+URZ+0xd0], R0 ;  /* 0x0000d000030075a7 */ /* 0x0044e400080011ff */
[----:B---3--:R-:W-:Y:S05]  /*9610*/  @!P0 NANOSLEEP.SYNCS 0x989680 ;  /* 0x009896800000895d */ /* 0x008fea0003900000 */
[----:B------:R-:W3:Y:S02]  /*9620*/  @!P0 SYNCS.PHASECHK.TRANS64 P0, [R3+URZ+0xd0], R0 ;  /* 0x0000d000030085a7 */ /* 0x000ee400080010ff */
[----:B---3--:R-:W-:Y:S05]  /*9630*/  @!P0 BRA `(.L_x_95) ;  /* 0xfffffffc00f08947 */ /* 0x008fea000383ffff */
[----:B------:R-:W-:Y:S05]  /*9640*/  BRA `(.L_x_194) ;  /* 0xffffffc000887947 */ /* 0x000fea000383ffff */
.L_x_106:
[----:B-1----:R-:W-:Y:S04]  /*9650*/  MOV R0, UR44 ;  /* 0x0000002c00007c02 */ /* 0x002fe80008000f00 */
[----:B------:R1:W2:Y:S03]  /*9660*/  SYNCS.PHASECHK.TRANS64.TRYWAIT P0, [R0+URZ+0x80], R3 ;  /* 0x00008003000075a7 */ /* 0x0002a600080011ff */
[----:B--2---:R-:W-:Y:S05]  /*9670*/  @!P0 NANOSLEEP.SYNCS 0x989680 ;  /* 0x009896800000895d */ /* 0x004fea0003900000 */
[----:B------:R-:W2:Y:S02]  /*9680*/  @!P0 SYNCS.PHASECHK.TRANS64 P0, [R0+URZ+0x80], R3 ;  /* 0x00008003000085a7 */ /* 0x000ea400080010ff */
[----:B--2---:R-:W-:Y:S05]  /*9690*/  @!P0 BRA `(.L_x_106) ;  /* 0xfffffffc00ec8947 */ /* 0x004fea000383ffff */
[----:B------:R-:W-:Y:S05]  /*96a0*/  BRA `(.L_x_105) ;  /* 0xffffffcc00dc7947 */ /* 0x000fea000383ffff */
.L_x_108:
[----:B-1----:R1:W3:Y:S02]  /*96b0*/  SYNCS.PHASECHK.TRANS64.TRYWAIT P1, [R26+URZ+0xf0], R2 ;  /* 0x0000f0021a0075a7 */ /* 0x0022e400080211ff */
[----:B---3--:R-:W-:Y:S05]  /*96c0*/  @!P1 NANOSLEEP.SYNCS 0x989680 ;  /* 0x009896800000995d */ /* 0x008fea0003900000 */
[----:B------:R-:W3:Y:S02]  /*96d0*/  @!P1 SYNCS.PHASECHK.TRANS64 P1, [R26+URZ+0xf0], R2 ;  /* 0x0000f0021a0095a7 */ /* 0x000ee400080210ff */
[----:B---3--:R-:W-:Y:S05]  /*96e0*/  @!P1 BRA `(.L_x_108) ;  /* 0xfffffffc00f09947 */ /* 0x008fea000383ffff */
[----:B------:R-:W-:Y:S05]  /*96f0*/  BRA `(.L_x_107) ;  /* 0xffffffd000007947 */ /* 0x000fea000383ffff */
.L_x_117:
[----:B---3--:R3:W4:Y:S02]  /*9700*/  SYNCS.PHASECHK.TRANS64.TRYWAIT P0, [R4+URZ+0x80], R0 ;  /* 0x00008000040075a7 */ /* 0x00872400080011ff */
[----:B----4-:R-:W-:Y:S05]  /*9710*/  @!P0 NANOSLEEP.SYNCS 0x989680 ;  /* 0x009896800000895d */ /* 0x010fea0003900000 */
[----:B------:R-:W4:Y:S02]  /*9720*/  @!P0 SYNCS.PHASECHK.TRANS64 P0, [R4+URZ+0x80], R0 ;  /* 0x00008000040085a7 */ /* 0x000f2400080010ff */
[----:B----4-:R-:W-:Y:S05]  /*9730*/  @!P0 BRA `(.L_x_117) ;  /* 0xfffffffc00f08947 */ /* 0x010fea000383ffff */
[----:B------:R-:W-:Y:S05]  /*9740*/  BRA `(.L_x_116) ;  /* 0xffffffd400ec7947 */ /* 0x000fea000383ffff */
.L_x_125:
[----:B-1----:R1:W4:Y:S02]  /*9750*/  SYNCS.PHASECHK.TRANS64.TRYWAIT P0, [R2+URZ+0x80], R4 ;  /* 0x00008004020075a7 */ /* 0x00232400080011ff */
[----:B----4-:R-:W-:Y:S05]  /*9760*/  @!P0 NANOSLEEP.SYNCS 0x989680 ;  /* 0x009896800000895d */ /* 0x010fea0003900000 */
[----:B------:R-:W4:Y:S02]  /*9770*/  @!P0 SYNCS.PHASECHK.TRANS64 P0, [R2+URZ+0x80], R4 ;  /* 0x00008004020085a7 */ /* 0x000f2400080010ff */
[----:B----4-:R-:W-:Y:S05]  /*9780*/  @!P0 BRA `(.L_x_125) ;  /* 0xfffffffc00f08947 */ /* 0x010fea000383ffff */
[----:B------:R-:W-:Y:S05]  /*9790*/  BRA `(.L_x_124) ;  /* 0xffffffdc00f87947 */ /* 0x000fea000383ffff */
.L_x_133:
[----:B---3--:R3:W4:Y:S02]  /*97a0*/  SYNCS.PHASECHK.TRANS64.TRYWAIT P0, [R3+URZ+0x80], R0 ;  /* 0x00008000030075a7 */ /* 0x00872400080011ff */
[----:B----4-:R-:W-:Y:S05]  /*97b0*/  @!P0 NANOSLEEP.SYNCS 0x989680 ;  /* 0x009896800000895d */ /* 0x010fea0003900000 */
[----:B------:R-:W4:Y:S02]  /*97c0*/  @!P0 SYNCS.PHASECHK.TRANS64 P0, [R3+URZ+0x80], R0 ;  /* 0x00008000030085a7 */ /* 0x000f2400080010ff */
[----:B----4-:R-:W-:Y:S05]  /*97d0*/  @!P0 BRA `(.L_x_133) ;  /* 0xfffffffc00f08947 */ /* 0x010fea000383ffff */
[----:B------:R-:W-:Y:S05]  /*97e0*/  BRA `(.L_x_132) ;  /* 0xffffffe800007947 */ /* 0x000fea000383ffff */
        .weak           $__internal_0_$__cuda_sm10x_tcgen05_guardrail_trap_col_being_dealloced_not_returned_by_alloc
        .type           $__internal_0_$__cuda_sm10x_tcgen05_guardrail_trap_col_being_dealloced_not_returned_by_alloc,@function
        .size           $__internal_0_$__cuda_sm10x_tcgen05_guardrail_trap_col_being_dealloced_not_returned_by_alloc,($__internal_1_$__cuda_sm10x_tcgen05_guardrail_trap_phase_invalid_during_alloc - $__internal_0_$__cuda_sm10x_tcgen05_guardrail_trap_col_being_dealloced_not_returned_by_alloc)
$__internal_0_$__cuda_sm10x_tcgen05_guardrail_trap_col_being_dealloced_not_returned_by_alloc:
[----:B------:R-:W-:Y:S05]  /*97f0*/  BPT.TRAP 0x1 ;  /* 0x000000040000795c */ /* 0x000fea0000300000 */
[----:B------:R-:W-:-:S04]  /*9800*/  HFMA2 R3, -RZ, RZ, 0, 0 ;  /* 0x00000000ff037431 */ /* 0x000fc800000001ff */
[----:B------:R-:W-:Y:S05]  /*9810*/  RET.REL.NODEC R2 `(_ZN7cutlass13device_kernelINS_4gemm6kernel13GemmUniversalIN4cute5tupleIJiiiiEEENS1_10collective13CollectiveMmaINS1_35MainloopSm100TmaUmmaWarpSpecializedILi8ELi2ELi4ENS5_IJNS4_1CILi2EEENSA_ILi4EEENSA_ILi1EEEEEEEENS5_IJNSA_ILi64EEENSA_ILi128EEESG_EEENS_6half_tENS5_IJlSD_lEEESJ_SK_NS4_8TiledMMAINS4_8MMA_AtomIJNS4_20SM100_MMA_F16BF16_SSISJ_SJ_fLi64ELi128ELNS4_4UMMA5MajorE0ELSP_0ELNSO_7ScaleInE0ELSQ_0EEEEEENS4_6LayoutINS5_IJSD_SD_SD_EEENS5_IJNSA_ILi0EEESV_SV_EEEEENS5_IJNS4_10UnderscoreESY_SY_EEEEENS4_23SM90_TMA_LOAD_MULTICASTENS4_14ComposedLayoutINS4_7SwizzleILi3ELi4ELi3EEENS4_18smem_ptr_flag_bitsILi16EEENST_INS5_IJNSA_ILi8EEESG_EEENS5_IJSG_SD_EEEEEEEvNS4_8identityES11_S1B_vS1C_EENS_8epilogue10collective18CollectiveEpilogueINS1E_23Sm100TmaWarpSpecializedILi4ELi2ELi16ELb1ELb0EEEJSI_NS5_IJNST_ISG_SD_EENST_INSA_ILi32EEESD_EEEEESJ_SK_SJ_SK_NS1E_6fusion15FusionCallbacksIS1I_NS1N_17LinearCombinationISJ_fSJ_fLNS_15FloatRoundStyleE2EEESI_S1M_JEEENS4_5SM1004TMEM4LOAD26SM100_TMEM_LOAD_16dp256b4xENS4_13SM90_TMA_LOADENS12_INS13_ILi2ELi4ELi3EEES16_NST_INS5_IJS17_S1K_EEENS5_IJS1K_SD_EEEEEEENS4_17SM75_U32x4_LDSM_NENS4_14SM90_TMA_STOREES22_NS4_17SM90_U32x4_STSM_NENS4_39AutoVectorizingCopyWithAssumedAlignmentILi128EEEEEEvvEEEEvNT_6ParamsE) ;  /* 0xffffff6402f87950 */ /* 0x000fea0003c3ffff */
        .weak           $__internal_1_$__cuda_sm10x_tcgen05_guardrail_trap_phase_invalid_during_alloc
        .type           $__internal_1_$__cuda_sm10x_tcgen05_guardrail_trap_phase_invalid_during_alloc,@function
        .size           $__internal_1_$__cuda_sm10x_tcgen05_guardrail_trap_phase_invalid_during_alloc,($__internal_2_$__cuda_sm10x_tcgen05_guardrail_trap_unallocated_columns_being_dealloced - $__internal_1_$__cuda_sm10x_tcgen05_guardrail_trap_phase_invalid_during_alloc)
$__internal_1_$__cuda_sm10x_tcgen05_guardrail_trap_phase_invalid_during_alloc:
[----:B------:R-:W-:Y:S05]  /*9820*/  BPT.TRAP 0x1 ;  /* 0x000000040000795c */ /* 0x000fea0000300000 */
[----:B------:R-:W-:-:S04]  /*9830*/  MOV R5, 0x0 ;  /* 0x0000000000057802 */ /* 0x000fc80000000f00 */
[----:B------:R-:W-:Y:S05]  /*9840*/  RET.REL.NODEC R4 `(_ZN7cutlass13device_kernelINS_4gemm6kernel13GemmUniversalIN4cute5tupleIJiiiiEEENS1_10collective13CollectiveMmaINS1_35MainloopSm100TmaUmmaWarpSpecializedILi8ELi2ELi4ENS5_IJNS4_1CILi2EEENSA_ILi4EEENSA_ILi1EEEEEEEENS5_IJNSA_ILi64EEENSA_ILi128EEESG_EEENS_6half_tENS5_IJlSD_lEEESJ_SK_NS4_8TiledMMAINS4_8MMA_AtomIJNS4_20SM100_MMA_F16BF16_SSISJ_SJ_fLi64ELi128ELNS4_4UMMA5MajorE0ELSP_0ELNSO_7ScaleInE0ELSQ_0EEEEEENS4_6LayoutINS5_IJSD_SD_SD_EEENS5_IJNSA_ILi0EEESV_SV_EEEEENS5_IJNS4_10UnderscoreESY_SY_EEEEENS4_23SM90_TMA_LOAD_MULTICASTENS4_14ComposedLayoutINS4_7SwizzleILi3ELi4ELi3EEENS4_18smem_ptr_flag_bitsILi16EEENST_INS5_IJNSA_ILi8EEESG_EEENS5_IJSG_SD_EEEEEEEvNS4_8identityES11_S1B_vS1C_EENS_8epilogue10collective18CollectiveEpilogueINS1E_23Sm100TmaWarpSpecializedILi4ELi2ELi16ELb1ELb0EEEJSI_NS5_IJNST_ISG_SD_EENST_INSA_ILi32EEESD_EEEEESJ_SK_SJ_SK_NS1E_6fusion15FusionCallbacksIS1I_NS1N_17LinearCombinationISJ_fSJ_fLNS_15FloatRoundStyleE2EEESI_S1M_JEEENS4_5SM1004TMEM4LOAD26SM100_TMEM_LOAD_16dp256b4xENS4_13SM90_TMA_LOADENS12_INS13_ILi2ELi4ELi3EEES16_NST_INS5_IJS17_S1K_EEENS5_IJS1K_SD_EEEEEEENS4_17SM75_U32x4_LDSM_NENS4_14SM90_TMA_STOREES22_NS4_17SM90_U32x4_STSM_NENS4_39AutoVectorizingCopyWithAssumedAlignmentILi128EEEEEEvvEEEEvNT_6ParamsE) ;  /* 0xffffff6404ec7950 */ /* 0x000fea0003c3ffff */
        .weak           $__internal_2_$__cuda_sm10x_tcgen05_guardrail_trap_unallocated_columns_being_dealloced
        .type           $__internal_2_$__cuda_sm10x_tcgen05_guardrail_trap_unallocated_columns_being_dealloced,@function
        .size           $__internal_2_$__cuda_sm10x_tcgen05_guardrail_trap_unallocated_columns_being_dealloced,(.L_x_196 - $__internal_2_$__cuda_sm10x_tcgen05_guardrail_trap_unallocated_columns_being_dealloced)
$__internal_2_$__cuda_sm10x_tcgen05_guardrail_trap_unallocated_columns_being_dealloced:
[----:B------:R-:W-:Y:S05]  /*9850*/  BPT.TRAP 0x1 ;  /* 0x000000040000795c */ /* 0x000fea0000300000 */
[----:B------:R-:W-:-:S04]  /*9860*/  HFMA2 R3, -RZ, RZ, 0, 0 ;  /* 0x00000000ff037431 */ /* 0x000fc800000001ff */
[----:B------:R-:W-:Y:S05]  /*9870*/  RET.REL.NODEC R2 `(_ZN7cutlass13device_kernelINS_4gemm6kernel13GemmUniversalIN4cute5tupleIJiiiiEEENS1_10collective13CollectiveMmaINS1_35MainloopSm100TmaUmmaWarpSpecializedILi8ELi2ELi4ENS5_IJNS4_1CILi2EEENSA_ILi4EEENSA_ILi1EEEEEEEENS5_IJNSA_ILi64EEENSA_ILi128EEESG_EEENS_6half_tENS5_IJlSD_lEEESJ_SK_NS4_8TiledMMAINS4_8MMA_AtomIJNS4_20SM100_MMA_F16BF16_SSISJ_SJ_fLi64ELi128ELNS4_4UMMA5MajorE0ELSP_0ELNSO_7ScaleInE0ELSQ_0EEEEEENS4_6LayoutINS5_IJSD_SD_SD_EEENS5_IJNSA_ILi0EEESV_SV_EEEEENS5_IJNS4_10UnderscoreESY_SY_EEEEENS4_23SM90_TMA_LOAD_MULTICASTENS4_14ComposedLayoutINS4_7SwizzleILi3ELi4ELi3EEENS4_18smem_ptr_flag_bitsILi16EEENST_INS5_IJNSA_ILi8EEESG_EEENS5_IJSG_SD_EEEEEEEvNS4_8identityES11_S1B_vS1C_EENS_8epilogue10collective18CollectiveEpilogueINS1E_23Sm100TmaWarpSpecializedILi4ELi2ELi16ELb1ELb0EEEJSI_NS5_IJNST_ISG_SD_EENST_INSA_ILi32EEESD_EEEEESJ_SK_SJ_SK_NS1E_6fusion15FusionCallbacksIS1I_NS1N_17LinearCombinationISJ_fSJ_fLNS_15FloatRoundStyleE2EEESI_S1M_JEEENS4_5SM1004TMEM4LOAD26SM100_TMEM_LOAD_16dp256b4xENS4_13SM90_TMA_LOADENS12_INS13_ILi2ELi4ELi3EEES16_NST_INS5_IJS17_S1K_EEENS5_IJS1K_SD_EEEEEEENS4_17SM75_U32x4_LDSM_NENS4_14SM90_TMA_STOREES22_NS4_17SM90_U32x4_STSM_NENS4_39AutoVectorizingCopyWithAssumedAlignmentILi128EEEEEEvvEEEEvNT_6ParamsE) ;  /* 0xffffff6402e07950 */ /* 0x000fea0003c3ffff */
.L_x_195:
[----:B------:R-:W-:-:S00]  /*9880*/  BRA `(.L_x_195) ;  /* 0xfffffffc00fc7947 */ /* 0x000fc0000383ffff */
[----:B------:R-:W-:-:S00]  /*9890*/  NOP ;  /* 0x0000000000007918 */ /* 0x000fc00000000000 */
        /* <DEDUP_REMOVED lines=14> */
.L_x_196:


//--------------------- .nv.global.init           --------------------------
	.section	.nv.global.init,"aw",@progbits
.nv.global.init:
	.type		$str$27,@object
	.size		$str$27,($str$28 - $str$27)
$str$27:
        /*0000*/ 	.byte	0x28, 0x61, 0x64, 0x64, 0x72, 0x65, 0x73, 0x73, 0x20, 0x26, 0x20, 0x6d, 0x61, 0x73, 0x6b, 0x29
        /*0010*/ 	.byte	0x20, 0x3d, 0x3d, 0x20, 0x30, 0x00
	.type		$str$28,@object
	.size		$str$28,($str$26 - $str$28)
$str$28:
        /*0016*/ 	.byte	0x2f, 0x74, 0x6d, 0x70, 0x2f, 0x63, 0x75, 0x74, 0x6c, 0x61, 0x73, 0x73, 0x5f, 0x73, 0x77, 0x65
        /*0026*/ 	.byte	0x65, 0x70, 0x5f, 0x73, 0x72, 0x63, 0x2f, 0x69, 0x6e, 0x63, 0x6c, 0x75, 0x64, 0x65, 0x2f, 0x63
        /*0036*/ 	.byte	0x75, 0x74, 0x65, 0x2f, 0x70, 0x6f, 0x69, 0x6e, 0x74, 0x65, 0x72, 0x5f, 0x66, 0x6c, 0x61, 0x67
        /*0046*/ 	.byte	0x67, 0x65, 0x64, 0x2e, 0x68, 0x70, 0x70, 0x00
	.type		$str$26,@object
	.size		$str$26,($str$25 - $str$26)
$str$26:
        /*004e*/ 	.byte	0x2f, 0x74, 0x6d, 0x70, 0x2f, 0x63, 0x75, 0x74, 0x6c, 0x61, 0x73, 0x73, 0x5f, 0x73, 0x77, 0x65
        /*005e*/ 	.byte	0x65, 0x70, 0x5f, 0x73, 0x72, 0x63, 0x2f, 0x69, 0x6e, 0x63, 0x6c, 0x75, 0x64, 0x65, 0x2f, 0x63
        /*006e*/ 	.byte	0x75, 0x74, 0x65, 0x2f, 0x61, 0x74, 0x6f, 0x6d, 0x2f, 0x63, 0x6f, 0x70, 0x79, 0x5f, 0x74, 0x72
        /*007e*/ 	.byte	0x61, 0x69, 0x74, 0x73, 0x5f, 0x73, 0x6d, 0x31, 0x30, 0x30, 0x2e, 0x68, 0x70, 0x70, 0x00
	.type		$str$25,@object
	.size		$str$25,(__unnamed_1 - $str$25)
$str$25:
        /*008d*/ 	.byte	0x28, 0x28, 0x75, 0x69, 0x6e, 0x74, 0x33, 0x32, 0x5f, 0x74, 0x28, 0x74, 0x68, 0x72, 0x65, 0x61
        /*009d*/ 	.byte	0x64, 0x49, 0x64, 0x78, 0x2e, 0x78, 0x29, 0x20, 0x2f, 0x20, 0x33, 0x32, 0x29, 0x20, 0x25, 0x20
        /*00ad*/ 	.byte	0x34, 0x29, 0x20, 0x3d, 0x3d, 0x20, 0x28, 0x28, 0x28, 0x74, 0x6d, 0x65, 0x6d, 0x5f, 0x61, 0x64
        /*00bd*/ 	.byte	0x64, 0x72, 0x20, 0x3e, 0x3e, 0x20, 0x31, 0x36, 0x29, 0x20, 0x2f, 0x20, 0x33, 0x32, 0x29, 0x20
        /*00cd*/ 	.byte	0x25, 0x20, 0x34, 0x29, 0x00
	.type		__unnamed_1,@object
	.size		__unnamed_1,(__unnamed_2 - __unnamed_1)
__unnamed_1:
        /*00d2*/ 	.byte	0x61, 0x75, 0x74, 0x6f, 0x20, 0x63, 0x75, 0x74, 0x65, 0x3a, 0x3a, 0x61, 0x73, 0x5f, 0x70, 0x6f
        /* <DEDUP_REMOVED lines=24> */
        /*0262*/ 	.byte	0x3e, 0x3e, 0x3e, 0x5d, 0x00
	.type		__unnamed_2,@object
	.size		__unnamed_2,(.L_2 - __unnamed_2)
__unnamed_2:
        /* <DEDUP_REMOVED lines=46> */
.L_2:


//--------------------- .nv.shared._ZN7cutlass13device_kernelINS_4gemm6kernel13GemmUniversalIN4cute5tupleIJiiiiEEENS1_10collective13CollectiveMmaINS1_35MainloopSm100TmaUmmaWarpSpecializedILi8ELi2ELi4ENS5_IJNS4_1CILi2EEENSA_ILi4EEENSA_ILi1EEEEEEEENS5_IJNSA_ILi64EEENSA_ILi128EEESG_EEENS_6half_tENS5_IJlSD_lEEESJ_SK_NS4_8TiledMMAINS4_8MMA_AtomIJNS4_20SM100_MMA_F16BF16_SSISJ_SJ_fLi64ELi128ELNS4_4UMMA5MajorE0ELSP_0ELNSO_7ScaleInE0ELSQ_0EEEEEENS4_6LayoutINS5_IJSD_SD_SD_EEENS5_IJNSA_ILi0EEESV_SV_EEEEENS5_IJNS4_10UnderscoreESY_SY_EEEEENS4_23SM90_TMA_LOAD_MULTICASTENS4_14ComposedLayoutINS4_7SwizzleILi3ELi4ELi3EEENS4_18smem_ptr_flag_bitsILi16EEENST_INS5_IJNSA_ILi8EEESG_EEENS5_IJSG_SD_EEEEEEEvNS4_8identityES11_S1B_vS1C_EENS_8epilogue10collective18CollectiveEpilogueINS1E_23Sm100TmaWarpSpecializedILi4ELi2ELi16ELb1ELb0EEEJSI_NS5_IJNST_ISG_SD_EENST_INSA_ILi32EEESD_EEEEESJ_SK_SJ_SK_NS1E_6fusion15FusionCallbacksIS1I_NS1N_17LinearCombinationISJ_fSJ_fLNS_15FloatRoundStyleE2EEESI_S1M_JEEENS4_5SM1004TMEM4LOAD26SM100_TMEM_LOAD_16dp256b4xENS4_13SM90_TMA_LOADENS12_INS13_ILi2ELi4ELi3EEES16_NST_INS5_IJS17_S1K_EEENS5_IJS1K_SD_EEEEEEENS4_17SM75_U32x4_LDSM_NENS4_14SM90_TMA_STOREES22_NS4_17SM90_U32x4_STSM_NENS4_39AutoVectorizingCopyWithAssumedAlignmentILi128EEEEEEvvEEEEvNT_6ParamsE --------------------------
	.section	.nv.shared._ZN7cutlass13device_kernelINS_4gemm6kernel13GemmUniversalIN4cute5tupleIJiiiiEEENS1_10collective13CollectiveMmaINS1_35MainloopSm100TmaUmmaWarpSpecializedILi8ELi2ELi4ENS5_IJNS4_1CILi2EEENSA_ILi4EEENSA_ILi1EEEEEEEENS5_IJNSA_ILi64EEENSA_ILi128EEESG_EEENS_6half_tENS5_IJlSD_lEEESJ_SK_NS4_8TiledMMAINS4_8MMA_AtomIJNS4_20SM100_MMA_F16BF16_SSISJ_SJ_fLi64ELi128ELNS4_4UMMA5MajorE0ELSP_0ELNSO_7ScaleInE0ELSQ_0EEEEEENS4_6LayoutINS5_IJSD_SD_SD_EEENS5_IJNSA_ILi0EEESV_SV_EEEEENS5_IJNS4_10UnderscoreESY_SY_EEEEENS4_23SM90_TMA_LOAD_MULTICASTENS4_14ComposedLayoutINS4_7SwizzleILi3ELi4ELi3EEENS4_18smem_ptr_flag_bitsILi16EEENST_INS5_IJNSA_ILi8EEESG_EEENS5_IJSG_SD_EEEEEEEvNS4_8identityES11_S1B_vS1C_EENS_8epilogue10collective18CollectiveEpilogueINS1E_23Sm100TmaWarpSpecializedILi4ELi2ELi16ELb1ELb0EEEJSI_NS5_IJNST_ISG_SD_EENST_INSA_ILi32EEESD_EEEEESJ_SK_SJ_SK_NS1E_6fusion15FusionCallbacksIS1I_NS1N_17LinearCombinationISJ_fSJ_fLNS_15FloatRoundStyleE2EEESI_S1M_JEEENS4_5SM1004TMEM4LOAD26SM100_TMEM_LOAD_16dp256b4xENS4_13SM90_TMA_LOADENS12_INS13_ILi2ELi4ELi3EEES16_NST_INS5_IJS17_S1K_EEENS5_IJS1K_SD_EEEEEEENS4_17SM75_U32x4_LDSM_NENS4_14SM90_TMA_STOREES22_NS4_17SM90_U32x4_STSM_NENS4_39AutoVectorizingCopyWithAssumedAlignmentILi128EEEEEEvvEEEEvNT_6ParamsE,"aw",@nobits
	.sectionflags	@""
	.align	16
	.zero		1024


//--------------------- .nv.shared.reserved.0     --------------------------
	.section	.nv.shared.reserved.0,"aw",@nobits
	.weak		__nv_reservedSMEM_offset_0_alias
	.size		__nv_reservedSMEM_offset_0_alias, 0, 64
	.other		__nv_reservedSMEM_offset_0_alias,@"STO_CUDA_RESERVED_SHARED STV_DEFAULT"
__nv_reservedSMEM_offset_0_alias:
	.zero		0
.nv.shared.reserved.0:
	.zero		64
	.weak		__nv_reservedSMEM_tcgen05_partition
	.type		__nv_reservedSMEM_tcgen05_partition,@object
	.size		__nv_reservedSMEM_tcgen05_partition,(.L_0 - __nv_reservedSMEM_tcgen05_partition)
__nv_reservedSMEM_tcgen05_partition:
	.zero		32
.L_0:


//--------------------- .nv.global                --------------------------
	.section	.nv.global,"aw",@nobits
.nv.global:
	.type		_ZN40_INTERNAL_c56a51a5_4_k_cu_befe7606_272964cute1_E,@object
	.size		_ZN40_INTERNAL_c56a51a5_4_k_cu_befe7606_272964cute1_E,(_ZN40_INTERNAL_c56a51a5_4_k_cu_befe7606_272964cuda3std3__45__cpo6cbeginE - _ZN40_INTERNAL_c56a51a5_4_k_cu_befe7606_272964cute1_E)
_ZN40_INTERNAL_c56a51a5_4_k_cu_befe7606_272964cute1_E:
	.zero		1
	.type		_ZN40_INTERNAL_c56a51a5_4_k_cu_befe7606_272964cuda3std3__45__cpo6cbeginE,@object
	.size		_ZN40_INTERNAL_c56a51a5_4_k_cu_befe7606_272964cuda3std3__45__cpo6cbeginE,(_ZN40_INTERNAL_c56a51a5_4_k_cu_befe7606_272964cuda3std3__48in_placeE - _ZN40_INTERNAL_c56a51a5_4_k_cu_befe7606_272964cuda3std3__45__cpo6cbeginE)
_ZN40_INTERNAL_c56a51a5_4_k_cu_befe7606_272964cuda3std3__45__cpo6cbeginE:
	.zero		1
	.type		_ZN40_INTERNAL_c56a51a5_4_k_cu_befe7606_272964cuda3std3__48in_placeE,@object
	.size		_ZN40_INTERNAL_c56a51a5_4_k_cu_befe7606_272964cuda3std3__48in_placeE,(_ZN40_INTERNAL_c56a51a5_4_k_cu_befe7606_272964cuda3std6ranges3__45__cpo9iter_moveE - _ZN40_INTERNAL_c56a51a5_4_k_cu_befe7606_272964cuda3std3__48in_placeE)
_ZN40_INTERNAL_c56a51a5_4_k_cu_befe7606_272964cuda3std3__48in_placeE:
	.zero		1
	.type		_ZN40_INTERNAL_c56a51a5_4_k_cu_befe7606_272964cuda3std6ranges3__45__cpo9iter_moveE,@object
	.size		_ZN40_INTERNAL_c56a51a5_4_k_cu_befe7606_272964cuda3std6ranges3__45__cpo9iter_moveE,(_ZN40_INTERNAL_c56a51a5_4_k_cu_befe7606_272964cuda3std3__45__cpo5beginE - _ZN40_INTERNAL_c56a51a5_4_k_cu_befe7606_272964cuda3std6ranges3__45__cpo9iter_moveE)
_ZN40_INTERNAL_c56a51a5_4_k_cu_befe7606_272964cuda3std6ranges3__45__cpo9iter_moveE:
	.zero		1
	.type		_ZN40_INTERNAL_c56a51a5_4_k_cu_befe7606_272964cuda3std3__45__cpo5beginE,@object
	.size		_ZN40_INTERNAL_c56a51a5_4_k_cu_befe7606_272964cuda3std3__45__cpo5beginE,(_ZN40_INTERNAL_c56a51a5_4_k_cu_befe7606_272964cuda3std3__442_GLOBAL__N__c56a51a5_4_k_cu_befe7606_272966ignoreE - _ZN40_INTERNAL_c56a51a5_4_k_cu_befe7606_272964cuda3std3__45__cpo5beginE)
_ZN40_INTERNAL_c56a51a5_4_k_cu_befe7606_272964cuda3std3__45__cpo5beginE:
	.zero		1
	.type		_ZN40_INTERNAL_c56a51a5_4_k_cu_befe7606_272964cuda3std3__442_GLOBAL__N__c56a51a5_4_k_cu_befe7606_272966ignoreE,@object
	.size		_ZN40_INTERNAL_c56a51a5_4_k_cu_befe7606_272964cuda3std3__442_GLOBAL__N__c56a51a5_4_k_cu_befe7606_272966ignoreE,(_ZN40_INTERNAL_c56a51a5_4_k_cu_befe7606_272964cute7productE - _ZN40_INTERNAL_c56a51a5_4_k_cu_befe7606_272964cuda3std3__442_GLOBAL__N__c56a51a5_4_k_cu_befe7606_272966ignoreE)
_ZN40_INTERNAL_c56a51a5_4_k_cu_befe7606_272964cuda3std3__442_GLOBAL__N__c56a51a5_4_k_cu_befe7606_272966ignoreE:
	.zero		1
	.type		_ZN40_INTERNAL_c56a51a5_4_k_cu_befe7606_272964cute7productE,@object
	.size		_ZN40_INTERNAL_c56a51a5_4_k_cu_befe7606_272964cute7productE,(_ZN40_INTERNAL_c56a51a5_4_k_cu_befe7606_272964cuda3std3__45__cpo3endE - _ZN40_INTERNAL_c56a51a5_4_k_cu_befe7606_272964cute7productE)
_ZN40_INTERNAL_c56a51a5_4_k_cu_befe7606_272964cute7productE:
	.zero		1
	.type		_ZN40_INTERNAL_c56a51a5_4_k_cu_befe7606_272964cuda3std3__45__cpo3endE,@object
	.size		_ZN40_INTERNAL_c56a51a5_4_k_cu_befe7606_272964cuda3std3__45__cpo3endE,(_ZN40_INTERNAL_c56a51a5_4_k_cu_befe7606_272964cuda3std3__419piecewise_constructE - _ZN40_INTERNAL_c56a51a5_4_k_cu_befe7606_272964cuda3std3__45__cpo3endE)
_ZN40_INTERNAL_c56a51a5_4_k_cu_befe7606_272964cuda3std3__45__cpo3endE:
	.zero		1
	.type		_ZN40_INTERNAL_c56a51a5_4_k_cu_befe7606_272964cuda3std3__419piecewise_constructE,@object
	.size		_ZN40_INTERNAL_c56a51a5_4_k_cu_befe7606_272964cuda3std3__419piecewise_constructE,(_ZN40_INTERNAL_c56a51a5_4_k_cu_befe7606_272964cuda3std3__45__cpo4cendE - _ZN40_INTERNAL_c56a51a5_4_k_cu_befe7606_272964cuda3std3__419piecewise_constructE)
_ZN40_INTERNAL_c56a51a5_4_k_cu_befe7606_272964cuda3std3__419piecewise_constructE:
	.zero		1
	.type		_ZN40_INTERNAL_c56a51a5_4_k_cu_befe7606_272964cuda3std3__45__cpo4cendE,@object
	.size		_ZN40_INTERNAL_c56a51a5_4_k_cu_befe7606_272964cuda3std3__45__cpo4cendE,(_ZN40_INTERNAL_c56a51a5_4_k_cu_befe7606_272964cuda3std6ranges3__45__cpo4swapE - _ZN40_INTERNAL_c56a51a5_4_k_cu_befe7606_272964cuda3std3__45__cpo4cendE)
_ZN40_INTERNAL_c56a51a5_4_k_cu_befe7606_272964cuda3std3__45__cpo4cendE:
	.zero		1
	.type		_ZN40_INTERNAL_c56a51a5_4_k_cu_befe7606_272964cuda3std6ranges3__45__cpo4swapE,@object
	.size		_ZN40_INTERNAL_c56a51a5_4_k_cu_befe7606_272964cuda3std6ranges3__45__cpo4swapE,(.L_10 - _ZN40_INTERNAL_c56a51a5_4_k_cu_befe7606_272964cuda3std6ranges3__45__cpo4swapE)
_ZN40_INTERNAL_c56a51a5_4_k_cu_befe7606_272964cuda3std6ranges3__45__cpo4swapE:
	.zero		1
.L_10:


//--------------------- .nv.constant0._ZN7cutlass13device_kernelINS_4gemm6kernel13GemmUniversalIN4cute5tupleIJiiiiEEENS1_10collective13CollectiveMmaINS1_35MainloopSm100TmaUmmaWarpSpecializedILi8ELi2ELi4ENS5_IJNS4_1CILi2EEENSA_ILi4EEENSA_ILi1EEEEEEEENS5_IJNSA_ILi64EEENSA_ILi128EEESG_EEENS_6half_tENS5_IJlSD_lEEESJ_SK_NS4_8TiledMMAINS4_8MMA_AtomIJNS4_20SM100_MMA_F16BF16_SSISJ_SJ_fLi64ELi128ELNS4_4UMMA5MajorE0ELSP_0ELNSO_7ScaleInE0ELSQ_0EEEEEENS4_6LayoutINS5_IJSD_SD_SD_EEENS5_IJNSA_ILi0EEESV_SV_EEEEENS5_IJNS4_10UnderscoreESY_SY_EEEEENS4_23SM90_TMA_LOAD_MULTICASTENS4_14ComposedLayoutINS4_7SwizzleILi3ELi4ELi3EEENS4_18smem_ptr_flag_bitsILi16EEENST_INS5_IJNSA_ILi8EEESG_EEENS5_IJSG_SD_EEEEEEEvNS4_8identityES11_S1B_vS1C_EENS_8epilogue10collective18CollectiveEpilogueINS1E_23Sm100TmaWarpSpecializedILi4ELi2ELi16ELb1ELb0EEEJSI_NS5_IJNST_ISG_SD_EENST_INSA_ILi32EEESD_EEEEESJ_SK_SJ_SK_NS1E_6fusion15FusionCallbacksIS1I_NS1N_17LinearCombinationISJ_fSJ_fLNS_15FloatRoundStyleE2EEESI_S1M_JEEENS4_5SM1004TMEM4LOAD26SM100_TMEM_LOAD_16dp256b4xENS4_13SM90_TMA_LOADENS12_INS13_ILi2ELi4ELi3EEES16_NST_INS5_IJS17_S1K_EEENS5_IJS1K_SD_EEEEEEENS4_17SM75_U32x4_LDSM_NENS4_14SM90_TMA_STOREES22_NS4_17SM90_U32x4_STSM_NENS4_39AutoVectorizingCopyWithAssumedAlignmentILi128EEEEEEvvEEEEvNT_6ParamsE --------------------------
	.section	.nv.constant0._ZN7cutlass13device_kernelINS_4gemm6kernel13GemmUniversalIN4cute5tupleIJiiiiEEENS1_10collective13CollectiveMmaINS1_35MainloopSm100TmaUmmaWarpSpecializedILi8ELi2ELi4ENS5_IJNS4_1CILi2EEENSA_ILi4EEENSA_ILi1EEEEEEEENS5_IJNSA_ILi64EEENSA_ILi128EEESG_EEENS_6half_tENS5_IJlSD_lEEESJ_SK_NS4_8TiledMMAINS4_8MMA_AtomIJNS4_20SM100_MMA_F16BF16_SSISJ_SJ_fLi64ELi128ELNS4_4UMMA5MajorE0ELSP_0ELNSO_7ScaleInE0ELSQ_0EEEEEENS4_6LayoutINS5_IJSD_SD_SD_EEENS5_IJNSA_ILi0EEESV_SV_EEEEENS5_IJNS4_10UnderscoreESY_SY_EEEEENS4_23SM90_TMA_LOAD_MULTICASTENS4_14ComposedLayoutINS4_7SwizzleILi3ELi4ELi3EEENS4_18smem_ptr_flag_bitsILi16EEENST_INS5_IJNSA_ILi8EEESG_EEENS5_IJSG_SD_EEEEEEEvNS4_8identityES11_S1B_vS1C_EENS_8epilogue10collective18CollectiveEpilogueINS1E_23Sm100TmaWarpSpecializedILi4ELi2ELi16ELb1ELb0EEEJSI_NS5_IJNST_ISG_SD_EENST_INSA_ILi32EEESD_EEEEESJ_SK_SJ_SK_NS1E_6fusion15FusionCallbacksIS1I_NS1N_17LinearCombinationISJ_fSJ_fLNS_15FloatRoundStyleE2EEESI_S1M_JEEENS4_5SM1004TMEM4LOAD26SM100_TMEM_LOAD_16dp256b4xENS4_13SM90_TMA_LOADENS12_INS13_ILi2ELi4ELi3EEES16_NST_INS5_IJS17_S1K_EEENS5_IJS1K_SD_EEEEEEENS4_17SM75_U32x4_LDSM_NENS4_14SM90_TMA_STOREES22_NS4_17SM90_U32x4_STSM_NENS4_39AutoVectorizingCopyWithAssumedAlignmentILi128EEEEEEvvEEEEvNT_6ParamsE,"a",@progbits
	.sectionflags	@""
	.align	4
.nv.constant0._ZN7cutlass13device_kernelINS_4gemm6kernel13GemmUniversalIN4cute5tupleIJiiiiEEENS1_10collective13CollectiveMmaINS1_35MainloopSm100TmaUmmaWarpSpecializedILi8ELi2ELi4ENS5_IJNS4_1CILi2EEENSA_ILi4EEENSA_ILi1EEEEEEEENS5_IJNSA_ILi64EEENSA_ILi128EEESG_EEENS_6half_tENS5_IJlSD_lEEESJ_SK_NS4_8TiledMMAINS4_8MMA_AtomIJNS4_20SM100_MMA_F16BF16_SSISJ_SJ_fLi64ELi128ELNS4_4UMMA5MajorE0ELSP_0ELNSO_7ScaleInE0ELSQ_0EEEEEENS4_6LayoutINS5_IJSD_SD_SD_EEENS5_IJNSA_ILi0EEESV_SV_EEEEENS5_IJNS4_10UnderscoreESY_SY_EEEEENS4_23SM90_TMA_LOAD_MULTICASTENS4_14ComposedLayoutINS4_7SwizzleILi3ELi4ELi3EEENS4_18smem_ptr_flag_bitsILi16EEENST_INS5_IJNSA_ILi8EEESG_EEENS5_IJSG_SD_EEEEEEEvNS4_8identityES11_S1B_vS1C_EENS_8epilogue10collective18CollectiveEpilogueINS1E_23Sm100TmaWarpSpecializedILi4ELi2ELi16ELb1ELb0EEEJSI_NS5_IJNST_ISG_SD_EENST_INSA_ILi32EEESD_EEEEESJ_SK_SJ_SK_NS1E_6fusion15FusionCallbacksIS1I_NS1N_17LinearCombinationISJ_fSJ_fLNS_15FloatRoundStyleE2EEESI_S1M_JEEENS4_5SM1004TMEM4LOAD26SM100_TMEM_LOAD_16dp256b4xENS4_13SM90_TMA_LOADENS12_INS13_ILi2ELi4ELi3EEES16_NST_INS5_IJS17_S1K_EEENS5_IJS1K_SD_EEEEEEENS4_17SM75_U32x4_LDSM_NENS4_14SM90_TMA_STOREES22_NS4_17SM90_U32x4_STSM_NENS4_39AutoVectorizingCopyWithAssumedAlignmentILi128EEEEEEvvEEEEvNT_6ParamsE:
	.zero		2944


//--------------------- SYMBOLS --------------------------

	.type		.nv.reservedSmem.offset0,@object
	.size		.nv.reservedSmem.offset0,0x4
	.type		.nv.reservedSmem.cap,@object
	.size		.nv.reservedSmem.cap,0x4
	.type		__assertfail,@function
